	.target	sm_90a

	.elftype	@"ET_EXEC"


//--------------------- .note.nv.tkinfo           --------------------------
	.section	.note.nv.tkinfo,"",@"SHT_NOTE"
	.sectionflags	@"SHF_NOTE_NV_TKINFO"
	.tkinfo
        /*0018*/ 	.word	0x00000002
        /*0030*/ 	.string	""
        /*0030*/ 	.string	"ptxas"
        /*0030*/ 	.string	"Cuda compilation tools, release 13.0, V13.0.88"
        /*0030*/ 	.string	"Build cuda_13.0.r13.0/compiler.36424714_0"
        /*0030*/ 	.string	"-arch sm_90a -m 64 "



//--------------------- .note.nv.cuinfo           --------------------------
	.section	.note.nv.cuinfo,"",@"SHT_NOTE"
	.sectionflags	@"SHF_NOTE_NV_CUINFO"
        /*0018*/ 	.short	0x0002
        /*001a*/ 	.short	0x005a
        /*001c*/ 	.short	0x0082
	.zero		2


//--------------------- .nv.info                  --------------------------
	.section	.nv.info,"",@"SHT_CUDA_INFO"
	.align	4


	//----- nvinfo : EIATTR_REGCOUNT
	.align		4
        /*0000*/ 	.byte	0x04, 0x2f
        /*0002*/ 	.short	(.L_29 - .L_28)
	.align		4
.L_28:
        /*0004*/ 	.word	index@(_ZN4vllm23rotary_embedding_kernelIfLb1EEEvPKlPT_S4_PKS3_illliii)
        /*0008*/ 	.word	0x00000020


	//----- nvinfo : EIATTR_FRAME_SIZE
	.align		4
.L_29:
        /*000c*/ 	.byte	0x04, 0x11
        /*000e*/ 	.short	(.L_31 - .L_30)
	.align		4
.L_30:
        /*0010*/ 	.word	index@(_ZN4vllm23rotary_embedding_kernelIfLb1EEEvPKlPT_S4_PKS3_illliii)
        /*0014*/ 	.word	0x00000000


	//----- nvinfo : EIATTR_REGCOUNT
	.align		4
.L_31:
        /*0018*/ 	.byte	0x04, 0x2f
        /*001a*/ 	.short	(.L_33 - .L_32)
	.align		4
.L_32:
        /*001c*/ 	.word	index@(_ZN4vllm23rotary_embedding_kernelIfLb0EEEvPKlPT_S4_PKS3_illliii)
        /*0020*/ 	.word	0x0000001f


	//----- nvinfo : EIATTR_FRAME_SIZE
	.align		4
.L_33:
        /*0024*/ 	.byte	0x04, 0x11
        /*0026*/ 	.short	(.L_35 - .L_34)
	.align		4
.L_34:
        /*0028*/ 	.word	index@(_ZN4vllm23rotary_embedding_kernelIfLb0EEEvPKlPT_S4_PKS3_illliii)
        /*002c*/ 	.word	0x00000000


	//----- nvinfo : EIATTR_REGCOUNT
	.align		4
.L_35:
        /*0030*/ 	.byte	0x04, 0x2f
        /*0032*/ 	.short	(.L_37 - .L_36)
	.align		4
.L_36:
        /*0034*/ 	.word	index@(_ZN4vllm23rotary_embedding_kernelIN3c104HalfELb1EEEvPKlPT_S6_PKS5_illliii)
        /*0038*/ 	.word	0x00000020


	//----- nvinfo : EIATTR_FRAME_SIZE
	.align		4
.L_37:
        /*003c*/ 	.byte	0x04, 0x11
        /*003e*/ 	.short	(.L_39 - .L_38)
	.align		4
.L_38:
        /*0040*/ 	.word	index@(_ZN4vllm23rotary_embedding_kernelIN3c104HalfELb1EEEvPKlPT_S6_PKS5_illliii)
        /*0044*/ 	.word	0x00000000


	//----- nvinfo : EIATTR_REGCOUNT
	.align		4
.L_39:
        /*0048*/ 	.byte	0x04, 0x2f
        /*004a*/ 	.short	(.L_41 - .L_40)
	.align		4
.L_40:
        /*004c*/ 	.word	index@(_ZN4vllm23rotary_embedding_kernelIN3c104HalfELb0EEEvPKlPT_S6_PKS5_illliii)
        /*0050*/ 	.word	0x0000001f


	//----- nvinfo : EIATTR_FRAME_SIZE
	.align		4
.L_41:
        /*0054*/ 	.byte	0x04, 0x11
        /*0056*/ 	.short	(.L_43 - .L_42)
	.align		4
.L_42:
        /*0058*/ 	.word	index@(_ZN4vllm23rotary_embedding_kernelIN3c104HalfELb0EEEvPKlPT_S6_PKS5_illliii)
        /*005c*/ 	.word	0x00000000


	//----- nvinfo : EIATTR_REGCOUNT
	.align		4
.L_43:
        /*0060*/ 	.byte	0x04, 0x2f
        /*0062*/ 	.short	(.L_45 - .L_44)
	.align		4
.L_44:
        /*0064*/ 	.word	index@(_ZN4vllm23rotary_embedding_kernelIN3c108BFloat16ELb1EEEvPKlPT_S6_PKS5_illliii)
        /*0068*/ 	.word	0x00000020


	//----- nvinfo : EIATTR_FRAME_SIZE
	.align		4
.L_45:
        /*006c*/ 	.byte	0x04, 0x11
        /*006e*/ 	.short	(.L_47 - .L_46)
	.align		4
.L_46:
        /*0070*/ 	.word	index@(_ZN4vllm23rotary_embedding_kernelIN3c108BFloat16ELb1EEEvPKlPT_S6_PKS5_illliii)
        /*0074*/ 	.word	0x00000000


	//----- nvinfo : EIATTR_REGCOUNT
	.align		4
.L_47:
        /*0078*/ 	.byte	0x04, 0x2f
        /*007a*/ 	.short	(.L_49 - .L_48)
	.align		4
.L_48:
        /*007c*/ 	.word	index@(_ZN4vllm23rotary_embedding_kernelIN3c108BFloat16ELb0EEEvPKlPT_S6_PKS5_illliii)
        /*0080*/ 	.word	0x0000001f


	//----- nvinfo : EIATTR_FRAME_SIZE
	.align		4
.L_49:
        /*0084*/ 	.byte	0x04, 0x11
        /*0086*/ 	.short	(.L_51 - .L_50)
	.align		4
.L_50:
        /*0088*/ 	.word	index@(_ZN4vllm23rotary_embedding_kernelIN3c108BFloat16ELb0EEEvPKlPT_S6_PKS5_illliii)
        /*008c*/ 	.word	0x00000000


	//----- nvinfo : EIATTR_MIN_STACK_SIZE
	.align		4
.L_51:
        /*0090*/ 	.byte	0x04, 0x12
        /*0092*/ 	.short	(.L_53 - .L_52)
	.align		4
.L_52:
        /*0094*/ 	.word	index@(_ZN4vllm23rotary_embedding_kernelIN3c108BFloat16ELb0EEEvPKlPT_S6_PKS5_illliii)
        /*0098*/ 	.word	0x00000000


	//----- nvinfo : EIATTR_MIN_STACK_SIZE
	.align		4
.L_53:
        /*009c*/ 	.byte	0x04, 0x12
        /*009e*/ 	.short	(.L_55 - .L_54)
	.align		4
.L_54:
        /*00a0*/ 	.word	index@(_ZN4vllm23rotary_embedding_kernelIN3c108BFloat16ELb1EEEvPKlPT_S6_PKS5_illliii)
        /*00a4*/ 	.word	0x00000000


	//----- nvinfo : EIATTR_MIN_STACK_SIZE
	.align		4
.L_55:
        /*00a8*/ 	.byte	0x04, 0x12
        /*00aa*/ 	.short	(.L_57 - .L_56)
	.align		4
.L_56:
        /*00ac*/ 	.word	index@(_ZN4vllm23rotary_embedding_kernelIN3c104HalfELb0EEEvPKlPT_S6_PKS5_illliii)
        /*00b0*/ 	.word	0x00000000


	//----- nvinfo : EIATTR_MIN_STACK_SIZE
	.align		4
.L_57:
        /*00b4*/ 	.byte	0x04, 0x12
        /*00b6*/ 	.short	(.L_59 - .L_58)
	.align		4
.L_58:
        /*00b8*/ 	.word	index@(_ZN4vllm23rotary_embedding_kernelIN3c104HalfELb1EEEvPKlPT_S6_PKS5_illliii)
        /*00bc*/ 	.word	0x00000000


	//----- nvinfo : EIATTR_MIN_STACK_SIZE
	.align		4
.L_59:
        /*00c0*/ 	.byte	0x04, 0x12
        /*00c2*/ 	.short	(.L_61 - .L_60)
	.align		4
.L_60:
        /*00c4*/ 	.word	index@(_ZN4vllm23rotary_embedding_kernelIfLb0EEEvPKlPT_S4_PKS3_illliii)
        /*00c8*/ 	.word	0x00000000


	//----- nvinfo : EIATTR_MIN_STACK_SIZE
	.align		4
.L_61:
        /*00cc*/ 	.byte	0x04, 0x12
        /*00ce*/ 	.short	(.L_63 - .L_62)
	.align		4
.L_62:
        /*00d0*/ 	.word	index@(_ZN4vllm23rotary_embedding_kernelIfLb1EEEvPKlPT_S4_PKS3_illliii)
        /*00d4*/ 	.word	0x00000000
.L_63:


//--------------------- .nv.compat                --------------------------
	.section	.nv.compat,"",@"SHT_CUDA_COMPAT_INFO"
	.align	4
        /*0000*/ 	.byte	0x02, 0x09, 0x01, 0x00, 0x02, 0x02, 0x01, 0x00, 0x02, 0x05, 0x05, 0x00, 0x03, 0x07, 0x01, 0x01
        /*0010*/ 	.byte	0x02, 0x03, 0x00, 0x00, 0x02, 0x06, 0x01, 0x00, 0x04, 0x0b, 0x08, 0x00, 0x00, 0x00, 0x00, 0x00
        /*0020*/ 	.byte	0x00, 0x00, 0x00, 0x00


//--------------------- .nv.info._ZN4vllm23rotary_embedding_kernelIN3c108BFloat16ELb0EEEvPKlPT_S6_PKS5_illliii --------------------------
	.section	.nv.info._ZN4vllm23rotary_embedding_kernelIN3c108BFloat16ELb0EEEvPKlPT_S6_PKS5_illliii,"",@"SHT_CUDA_INFO"
	.sectionflags	@""
	.align	4


	//----- nvinfo : EIATTR_CUDA_API_VERSION
	.align		4
        /*0000*/ 	.byte	0x04, 0x37
        /*0002*/ 	.short	(.L_65 - .L_64)
.L_64:
        /*0004*/ 	.word	0x00000082


	//----- nvinfo : EIATTR_KPARAM_INFO
	.align		4
.L_65:
        /*0008*/ 	.byte	0x04, 0x17
        /*000a*/ 	.short	(.L_67 - .L_66)
.L_66:
        /*000c*/ 	.word	0x00000000
        /*0010*/ 	.short	0x000a
        /*0012*/ 	.short	0x0048
        /*0014*/ 	.byte	0x00, 0xf0, 0x11, 0x00


	//----- nvinfo : EIATTR_KPARAM_INFO
	.align		4
.L_67:
        /*0018*/ 	.byte	0x04, 0x17
        /*001a*/ 	.short	(.L_69 - .L_68)
.L_68:
        /*001c*/ 	.word	0x00000000
        /*0020*/ 	.short	0x0009
        /*0022*/ 	.short	0x0044
        /*0024*/ 	.byte	0x00, 0xf0, 0x11, 0x00


	//----- nvinfo : EIATTR_KPARAM_INFO
	.align		4
.L_69:
        /*0028*/ 	.byte	0x04, 0x17
        /*002a*/ 	.short	(.L_71 - .L_70)
.L_70:
        /*002c*/ 	.word	0x00000000
        /*0030*/ 	.short	0x0008
        /*0032*/ 	.short	0x0040
        /*0034*/ 	.byte	0x00, 0xf0, 0x11, 0x00


	//----- nvinfo : EIATTR_KPARAM_INFO
	.align		4
.L_71:
        /*0038*/ 	.byte	0x04, 0x17
        /*003a*/ 	.short	(.L_73 - .L_72)
.L_72:
        /*003c*/ 	.word	0x00000000
        /*0040*/ 	.short	0x0007
        /*0042*/ 	.short	0x0038
        /*0044*/ 	.byte	0x00, 0xf0, 0x21, 0x00


	//----- nvinfo : EIATTR_KPARAM_INFO
	.align		4
.L_73:
        /*0048*/ 	.byte	0x04, 0x17
        /*004a*/ 	.short	(.L_75 - .L_74)
.L_74:
        /*004c*/ 	.word	0x00000000
        /*0050*/ 	.short	0x0006
        /*0052*/ 	.short	0x0030
        /*0054*/ 	.byte	0x00, 0xf0, 0x21, 0x00


	//----- nvinfo : EIATTR_KPARAM_INFO
	.align		4
.L_75:
        /*0058*/ 	.byte	0x04, 0x17
        /*005a*/ 	.short	(.L_77 - .L_76)
.L_76:
        /*005c*/ 	.word	0x00000000
        /*0060*/ 	.short	0x0005
        /*0062*/ 	.short	0x0028
        /*0064*/ 	.byte	0x00, 0xf0, 0x21, 0x00


	//----- nvinfo : EIATTR_KPARAM_INFO
	.align		4
.L_77:
        /*0068*/ 	.byte	0x04, 0x17
        /*006a*/ 	.short	(.L_79 - .L_78)
.L_78:
        /*006c*/ 	.word	0x00000000
        /*0070*/ 	.short	0x0004
        /*0072*/ 	.short	0x0020
        /*0074*/ 	.byte	0x00, 0xf0, 0x11, 0x00


	//----- nvinfo : EIATTR_KPARAM_INFO
	.align		4
.L_79:
        /*0078*/ 	.byte	0x04, 0x17
        /*007a*/ 	.short	(.L_81 - .L_80)
.L_80:
        /*007c*/ 	.word	0x00000000
        /*0080*/ 	.short	0x0003
        /*0082*/ 	.short	0x0018
        /*0084*/ 	.byte	0x00, 0xf0, 0x21, 0x00


	//----- nvinfo : EIATTR_KPARAM_INFO
	.align		4
.L_81:
        /*0088*/ 	.byte	0x04, 0x17
        /*008a*/ 	.short	(.L_83 - .L_82)
.L_82:
        /*008c*/ 	.word	0x00000000
        /*0090*/ 	.short	0x0002
        /*0092*/ 	.short	0x0010
        /*0094*/ 	.byte	0x00, 0xf0, 0x21, 0x00


	//----- nvinfo : EIATTR_KPARAM_INFO
	.align		4
.L_83:
        /*0098*/ 	.byte	0x04, 0x17
        /*009a*/ 	.short	(.L_85 - .L_84)
.L_84:
        /*009c*/ 	.word	0x00000000
        /*00a0*/ 	.short	0x0001
        /*00a2*/ 	.short	0x0008
        /*00a4*/ 	.byte	0x00, 0xf0, 0x21, 0x00


	//----- nvinfo : EIATTR_KPARAM_INFO
	.align		4
.L_85:
        /*00a8*/ 	.byte	0x04, 0x17
        /*00aa*/ 	.short	(.L_87 - .L_86)
.L_86:
        /*00ac*/ 	.word	0x00000000
        /*00b0*/ 	.short	0x0000
        /*00b2*/ 	.short	0x0000
        /*00b4*/ 	.byte	0x00, 0xf0, 0x21, 0x00


	//----- nvinfo : EIATTR_SPARSE_MMA_MASK
	.align		4
.L_87:
        /*00b8*/ 	.byte	0x03, 0x50
        /*00ba*/ 	.short	0x0000


	//----- nvinfo : EIATTR_MAXREG_COUNT
	.align		4
        /*00bc*/ 	.byte	0x03, 0x1b
        /*00be*/ 	.short	0x00ff


	//----- nvinfo : EIATTR_MERCURY_ISA_VERSION
	.align		4
        /*00c0*/ 	.byte	0x03, 0x5f
        /*00c2*/ 	.short	0x0101


	//----- nvinfo : EIATTR_EXIT_INSTR_OFFSETS
	.align		4
        /*00c4*/ 	.byte	0x04, 0x1c
        /*00c6*/ 	.short	(.L_89 - .L_88)


	//   ....[0]....
.L_88:
        /*00c8*/ 	.word	0x00000740


	//   ....[1]....
        /*00cc*/ 	.word	0x00000780


	//   ....[2]....
        /*00d0*/ 	.word	0x00000d10


	//----- nvinfo : EIATTR_CRS_STACK_SIZE
	.align		4
.L_89:
        /*00d4*/ 	.byte	0x04, 0x1e
        /*00d6*/ 	.short	(.L_91 - .L_90)
.L_90:
        /*00d8*/ 	.word	0x00000000


	//----- nvinfo : EIATTR_CBANK_PARAM_SIZE
	.align		4
.L_91:
        /*00dc*/ 	.byte	0x03, 0x19
        /*00de*/ 	.short	0x004c


	//----- nvinfo : EIATTR_PARAM_CBANK
	.align		4
        /*00e0*/ 	.byte	0x04, 0x0a
        /*00e2*/ 	.short	(.L_93 - .L_92)
	.align		4
.L_92:
        /*00e4*/ 	.word	index@(.nv.constant0._ZN4vllm23rotary_embedding_kernelIN3c108BFloat16ELb0EEEvPKlPT_S6_PKS5_illliii)
        /*00e8*/ 	.short	0x0210
        /*00ea*/ 	.short	0x004c


	//----- nvinfo : EIATTR_SW_WAR
	.align		4
.L_93:
        /*00ec*/ 	.byte	0x04, 0x36
        /*00ee*/ 	.short	(.L_95 - .L_94)
.L_94:
        /*00f0*/ 	.word	0x00000008
.L_95:


//--------------------- .nv.info._ZN4vllm23rotary_embedding_kernelIN3c108BFloat16ELb1EEEvPKlPT_S6_PKS5_illliii --------------------------
	.section	.nv.info._ZN4vllm23rotary_embedding_kernelIN3c108BFloat16ELb1EEEvPKlPT_S6_PKS5_illliii,"",@"SHT_CUDA_INFO"
	.sectionflags	@""
	.align	4


	//----- nvinfo : EIATTR_CUDA_API_VERSION
	.align		4
        /*0000*/ 	.byte	0x04, 0x37
        /*0002*/ 	.short	(.L_97 - .L_96)
.L_96:
        /*0004*/ 	.word	0x00000082


	//----- nvinfo : EIATTR_KPARAM_INFO
	.align		4
.L_97:
        /*0008*/ 	.byte	0x04, 0x17
        /*000a*/ 	.short	(.L_99 - .L_98)
.L_98:
        /*000c*/ 	.word	0x00000000
        /*0010*/ 	.short	0x000a
        /*0012*/ 	.short	0x0048
        /*0014*/ 	.byte	0x00, 0xf0, 0x11, 0x00


	//----- nvinfo : EIATTR_KPARAM_INFO
	.align		4
.L_99:
        /*0018*/ 	.byte	0x04, 0x17
        /*001a*/ 	.short	(.L_101 - .L_100)
.L_100:
        /*001c*/ 	.word	0x00000000
        /*0020*/ 	.short	0x0009
        /*0022*/ 	.short	0x0044
        /*0024*/ 	.byte	0x00, 0xf0, 0x11, 0x00


	//----- nvinfo : EIATTR_KPARAM_INFO
	.align		4
.L_101:
        /*0028*/ 	.byte	0x04, 0x17
        /*002a*/ 	.short	(.L_103 - .L_102)
.L_102:
        /*002c*/ 	.word	0x00000000
        /*0030*/ 	.short	0x0008
        /*0032*/ 	.short	0x0040
        /*0034*/ 	.byte	0x00, 0xf0, 0x11, 0x00


	//----- nvinfo : EIATTR_KPARAM_INFO
	.align		4
.L_103:
        /*0038*/ 	.byte	0x04, 0x17
        /*003a*/ 	.short	(.L_105 - .L_104)
.L_104:
        /*003c*/ 	.word	0x00000000
        /*0040*/ 	.short	0x0007
        /*0042*/ 	.short	0x0038
        /*0044*/ 	.byte	0x00, 0xf0, 0x21, 0x00


	//----- nvinfo : EIATTR_KPARAM_INFO
	.align		4
.L_105:
        /*0048*/ 	.byte	0x04, 0x17
        /*004a*/ 	.short	(.L_107 - .L_106)
.L_106:
        /*004c*/ 	.word	0x00000000
        /*0050*/ 	.short	0x0006
        /*0052*/ 	.short	0x0030
        /*0054*/ 	.byte	0x00, 0xf0, 0x21, 0x00


	//----- nvinfo : EIATTR_KPARAM_INFO
	.align		4
.L_107:
        /*0058*/ 	.byte	0x04, 0x17
        /*005a*/ 	.short	(.L_109 - .L_108)
.L_108:
        /*005c*/ 	.word	0x00000000
        /*0060*/ 	.short	0x0005
        /*0062*/ 	.short	0x0028
        /*0064*/ 	.byte	0x00, 0xf0, 0x21, 0x00


	//----- nvinfo : EIATTR_KPARAM_INFO
	.align		4
.L_109:
        /*0068*/ 	.byte	0x04, 0x17
        /*006a*/ 	.short	(.L_111 - .L_110)
.L_110:
        /*006c*/ 	.word	0x00000000
        /*0070*/ 	.short	0x0004
        /*0072*/ 	.short	0x0020
        /*0074*/ 	.byte	0x00, 0xf0, 0x11, 0x00


	//----- nvinfo : EIATTR_KPARAM_INFO
	.align		4
.L_111:
        /*0078*/ 	.byte	0x04, 0x17
        /*007a*/ 	.short	(.L_113 - .L_112)
.L_112:
        /*007c*/ 	.word	0x00000000
        /*0080*/ 	.short	0x0003
        /*0082*/ 	.short	0x0018
        /*0084*/ 	.byte	0x00, 0xf0, 0x21, 0x00


	//----- nvinfo : EIATTR_KPARAM_INFO
	.align		4
.L_113:
        /*0088*/ 	.byte	0x04, 0x17
        /*008a*/ 	.short	(.L_115 - .L_114)
.L_114:
        /*008c*/ 	.word	0x00000000
        /*0090*/ 	.short	0x0002
        /*0092*/ 	.short	0x0010
        /*0094*/ 	.byte	0x00, 0xf0, 0x21, 0x00


	//----- nvinfo : EIATTR_KPARAM_INFO
	.align		4
.L_115:
        /*0098*/ 	.byte	0x04, 0x17
        /*009a*/ 	.short	(.L_117 - .L_116)
.L_116:
        /*009c*/ 	.word	0x00000000
        /*00a0*/ 	.short	0x0001
        /*00a2*/ 	.short	0x0008
        /*00a4*/ 	.byte	0x00, 0xf0, 0x21, 0x00


	//----- nvinfo : EIATTR_KPARAM_INFO
	.align		4
.L_117:
        /*00a8*/ 	.byte	0x04, 0x17
        /*00aa*/ 	.short	(.L_119 - .L_118)
.L_118:
        /*00ac*/ 	.word	0x00000000
        /*00b0*/ 	.short	0x0000
        /*00b2*/ 	.short	0x0000
        /*00b4*/ 	.byte	0x00, 0xf0, 0x21, 0x00


	//----- nvinfo : EIATTR_SPARSE_MMA_MASK
	.align		4
.L_119:
        /*00b8*/ 	.byte	0x03, 0x50
        /*00ba*/ 	.short	0x0000


	//----- nvinfo : EIATTR_MAXREG_COUNT
	.align		4
        /*00bc*/ 	.byte	0x03, 0x1b
        /*00be*/ 	.short	0x00ff


	//----- nvinfo : EIATTR_MERCURY_ISA_VERSION
	.align		4
        /*00c0*/ 	.byte	0x03, 0x5f
        /*00c2*/ 	.short	0x0101


	//----- nvinfo : EIATTR_EXIT_INSTR_OFFSETS
	.align		4
        /*00c4*/ 	.byte	0x04, 0x1c
        /*00c6*/ 	.short	(.L_121 - .L_120)


	//   ....[0]....
.L_120:
        /*00c8*/ 	.word	0x00000780


	//   ....[1]....
        /*00cc*/ 	.word	0x000007c0


	//   ....[2]....
        /*00d0*/ 	.word	0x00000d90


	//----- nvinfo : EIATTR_CRS_STACK_SIZE
	.align		4
.L_121:
        /*00d4*/ 	.byte	0x04, 0x1e
        /*00d6*/ 	.short	(.L_123 - .L_122)
.L_122:
        /*00d8*/ 	.word	0x00000000


	//----- nvinfo : EIATTR_CBANK_PARAM_SIZE
	.align		4
.L_123:
        /*00dc*/ 	.byte	0x03, 0x19
        /*00de*/ 	.short	0x004c


	//----- nvinfo : EIATTR_PARAM_CBANK
	.align		4
        /*00e0*/ 	.byte	0x04, 0x0a
        /*00e2*/ 	.short	(.L_125 - .L_124)
	.align		4
.L_124:
        /*00e4*/ 	.word	index@(.nv.constant0._ZN4vllm23rotary_embedding_kernelIN3c108BFloat16ELb1EEEvPKlPT_S6_PKS5_illliii)
        /*00e8*/ 	.short	0x0210
        /*00ea*/ 	.short	0x004c


	//----- nvinfo : EIATTR_SW_WAR
	.align		4
.L_125:
        /*00ec*/ 	.byte	0x04, 0x36
        /*00ee*/ 	.short	(.L_127 - .L_126)
.L_126:
        /*00f0*/ 	.word	0x00000008
.L_127:


//--------------------- .nv.info._ZN4vllm23rotary_embedding_kernelIN3c104HalfELb0EEEvPKlPT_S6_PKS5_illliii --------------------------
	.section	.nv.info._ZN4vllm23rotary_embedding_kernelIN3c104HalfELb0EEEvPKlPT_S6_PKS5_illliii,"",@"SHT_CUDA_INFO"
	.sectionflags	@""
	.align	4


	//----- nvinfo : EIATTR_CUDA_API_VERSION
	.align		4
        /*0000*/ 	.byte	0x04, 0x37
        /*0002*/ 	.short	(.L_129 - .L_128)
.L_128:
        /*0004*/ 	.word	0x00000082


	//----- nvinfo : EIATTR_KPARAM_INFO
	.align		4
.L_129:
        /*0008*/ 	.byte	0x04, 0x17
        /*000a*/ 	.short	(.L_131 - .L_130)
.L_130:
        /*000c*/ 	.word	0x00000000
        /*0010*/ 	.short	0x000a
        /*0012*/ 	.short	0x0048
        /*0014*/ 	.byte	0x00, 0xf0, 0x11, 0x00


	//----- nvinfo : EIATTR_KPARAM_INFO
	.align		4
.L_131:
        /*0018*/ 	.byte	0x04, 0x17
        /*001a*/ 	.short	(.L_133 - .L_132)
.L_132:
        /*001c*/ 	.word	0x00000000
        /*0020*/ 	.short	0x0009
        /*0022*/ 	.short	0x0044
        /*0024*/ 	.byte	0x00, 0xf0, 0x11, 0x00


	//----- nvinfo : EIATTR_KPARAM_INFO
	.align		4
.L_133:
        /*0028*/ 	.byte	0x04, 0x17
        /*002a*/ 	.short	(.L_135 - .L_134)
.L_134:
        /*002c*/ 	.word	0x00000000
        /*0030*/ 	.short	0x0008
        /*0032*/ 	.short	0x0040
        /*0034*/ 	.byte	0x00, 0xf0, 0x11, 0x00


	//----- nvinfo : EIATTR_KPARAM_INFO
	.align		4
.L_135:
        /*0038*/ 	.byte	0x04, 0x17
        /*003a*/ 	.short	(.L_137 - .L_136)
.L_136:
        /*003c*/ 	.word	0x00000000
        /*0040*/ 	.short	0x0007
        /*0042*/ 	.short	0x0038
        /*0044*/ 	.byte	0x00, 0xf0, 0x21, 0x00


	//----- nvinfo : EIATTR_KPARAM_INFO
	.align		4
.L_137:
        /*0048*/ 	.byte	0x04, 0x17
        /*004a*/ 	.short	(.L_139 - .L_138)
.L_138:
        /*004c*/ 	.word	0x00000000
        /*0050*/ 	.short	0x0006
        /*0052*/ 	.short	0x0030
        /*0054*/ 	.byte	0x00, 0xf0, 0x21, 0x00


	//----- nvinfo : EIATTR_KPARAM_INFO
	.align		4
.L_139:
        /*0058*/ 	.byte	0x04, 0x17
        /*005a*/ 	.short	(.L_141 - .L_140)
.L_140:
        /*005c*/ 	.word	0x00000000
        /*0060*/ 	.short	0x0005
        /*0062*/ 	.short	0x0028
        /*0064*/ 	.byte	0x00, 0xf0, 0x21, 0x00


	//----- nvinfo : EIATTR_KPARAM_INFO
	.align		4
.L_141:
        /*0068*/ 	.byte	0x04, 0x17
        /*006a*/ 	.short	(.L_143 - .L_142)
.L_142:
        /*006c*/ 	.word	0x00000000
        /*0070*/ 	.short	0x0004
        /*0072*/ 	.short	0x0020
        /*0074*/ 	.byte	0x00, 0xf0, 0x11, 0x00


	//----- nvinfo : EIATTR_KPARAM_INFO
	.align		4
.L_143:
        /*0078*/ 	.byte	0x04, 0x17
        /*007a*/ 	.short	(.L_145 - .L_144)
.L_144:
        /*007c*/ 	.word	0x00000000
        /*0080*/ 	.short	0x0003
        /*0082*/ 	.short	0x0018
        /*0084*/ 	.byte	0x00, 0xf0, 0x21, 0x00


	//----- nvinfo : EIATTR_KPARAM_INFO
	.align		4
.L_145:
        /*0088*/ 	.byte	0x04, 0x17
        /*008a*/ 	.short	(.L_147 - .L_146)
.L_146:
        /*008c*/ 	.word	0x00000000
        /*0090*/ 	.short	0x0002
        /*0092*/ 	.short	0x0010
        /*0094*/ 	.byte	0x00, 0xf0, 0x21, 0x00


	//----- nvinfo : EIATTR_KPARAM_INFO
	.align		4
.L_147:
        /*0098*/ 	.byte	0x04, 0x17
        /*009a*/ 	.short	(.L_149 - .L_148)
.L_148:
        /*009c*/ 	.word	0x00000000
        /*00a0*/ 	.short	0x0001
        /*00a2*/ 	.short	0x0008
        /*00a4*/ 	.byte	0x00, 0xf0, 0x21, 0x00


	//----- nvinfo : EIATTR_KPARAM_INFO
	.align		4
.L_149:
        /*00a8*/ 	.byte	0x04, 0x17
        /*00aa*/ 	.short	(.L_151 - .L_150)
.L_150:
        /*00ac*/ 	.word	0x00000000
        /*00b0*/ 	.short	0x0000
        /*00b2*/ 	.short	0x0000
        /*00b4*/ 	.byte	0x00, 0xf0, 0x21, 0x00


	//----- nvinfo : EIATTR_SPARSE_MMA_MASK
	.align		4
.L_151:
        /*00b8*/ 	.byte	0x03, 0x50
        /*00ba*/ 	.short	0x0000


	//----- nvinfo : EIATTR_MAXREG_COUNT
	.align		4
        /*00bc*/ 	.byte	0x03, 0x1b
        /*00be*/ 	.short	0x00ff


	//----- nvinfo : EIATTR_MERCURY_ISA_VERSION
	.align		4
        /*00c0*/ 	.byte	0x03, 0x5f
        /*00c2*/ 	.short	0x0101


	//----- nvinfo : EIATTR_EXIT_INSTR_OFFSETS
	.align		4
        /*00c4*/ 	.byte	0x04, 0x1c
        /*00c6*/ 	.short	(.L_153 - .L_152)


	//   ....[0]....
.L_152:
        /*00c8*/ 	.word	0x00000720


	//   ....[1]....
        /*00cc*/ 	.word	0x00000760


	//   ....[2]....
        /*00d0*/ 	.word	0x00000cd0


	//----- nvinfo : EIATTR_CRS_STACK_SIZE
	.align		4
.L_153:
        /*00d4*/ 	.byte	0x04, 0x1e
        /*00d6*/ 	.short	(.L_155 - .L_154)
.L_154:
        /*00d8*/ 	.word	0x00000000


	//----- nvinfo : EIATTR_CBANK_PARAM_SIZE
	.align		4
.L_155:
        /*00dc*/ 	.byte	0x03, 0x19
        /*00de*/ 	.short	0x004c


	//----- nvinfo : EIATTR_PARAM_CBANK
	.align		4
        /*00e0*/ 	.byte	0x04, 0x0a
        /*00e2*/ 	.short	(.L_157 - .L_156)
	.align		4
.L_156:
        /*00e4*/ 	.word	index@(.nv.constant0._ZN4vllm23rotary_embedding_kernelIN3c104HalfELb0EEEvPKlPT_S6_PKS5_illliii)
        /*00e8*/ 	.short	0x0210
        /*00ea*/ 	.short	0x004c


	//----- nvinfo : EIATTR_SW_WAR
	.align		4
.L_157:
        /*00ec*/ 	.byte	0x04, 0x36
        /*00ee*/ 	.short	(.L_159 - .L_158)
.L_158:
        /*00f0*/ 	.word	0x00000008
.L_159:


//--------------------- .nv.info._ZN4vllm23rotary_embedding_kernelIN3c104HalfELb1EEEvPKlPT_S6_PKS5_illliii --------------------------
	.section	.nv.info._ZN4vllm23rotary_embedding_kernelIN3c104HalfELb1EEEvPKlPT_S6_PKS5_illliii,"",@"SHT_CUDA_INFO"
	.sectionflags	@""
	.align	4


	//----- nvinfo : EIATTR_CUDA_API_VERSION
	.align		4
        /*0000*/ 	.byte	0x04, 0x37
        /*0002*/ 	.short	(.L_161 - .L_160)
.L_160:
        /*0004*/ 	.word	0x00000082


	//----- nvinfo : EIATTR_KPARAM_INFO
	.align		4
.L_161:
        /*0008*/ 	.byte	0x04, 0x17
        /*000a*/ 	.short	(.L_163 - .L_162)
.L_162:
        /*000c*/ 	.word	0x00000000
        /*0010*/ 	.short	0x000a
        /*0012*/ 	.short	0x0048
        /*0014*/ 	.byte	0x00, 0xf0, 0x11, 0x00


	//----- nvinfo : EIATTR_KPARAM_INFO
	.align		4
.L_163:
        /*0018*/ 	.byte	0x04, 0x17
        /*001a*/ 	.short	(.L_165 - .L_164)
.L_164:
        /*001c*/ 	.word	0x00000000
        /*0020*/ 	.short	0x0009
        /*0022*/ 	.short	0x0044
        /*0024*/ 	.byte	0x00, 0xf0, 0x11, 0x00


	//----- nvinfo : EIATTR_KPARAM_INFO
	.align		4
.L_165:
        /*0028*/ 	.byte	0x04, 0x17
        /*002a*/ 	.short	(.L_167 - .L_166)
.L_166:
        /*002c*/ 	.word	0x00000000
        /*0030*/ 	.short	0x0008
        /*0032*/ 	.short	0x0040
        /*0034*/ 	.byte	0x00, 0xf0, 0x11, 0x00


	//----- nvinfo : EIATTR_KPARAM_INFO
	.align		4
.L_167:
        /*0038*/ 	.byte	0x04, 0x17
        /*003a*/ 	.short	(.L_169 - .L_168)
.L_168:
        /*003c*/ 	.word	0x00000000
        /*0040*/ 	.short	0x0007
        /*0042*/ 	.short	0x0038
        /*0044*/ 	.byte	0x00, 0xf0, 0x21, 0x00


	//----- nvinfo : EIATTR_KPARAM_INFO
	.align		4
.L_169:
        /*0048*/ 	.byte	0x04, 0x17
        /*004a*/ 	.short	(.L_171 - .L_170)
.L_170:
        /*004c*/ 	.word	0x00000000
        /*0050*/ 	.short	0x0006
        /*0052*/ 	.short	0x0030
        /*0054*/ 	.byte	0x00, 0xf0, 0x21, 0x00


	//----- nvinfo : EIATTR_KPARAM_INFO
	.align		4
.L_171:
        /*0058*/ 	.byte	0x04, 0x17
        /*005a*/ 	.short	(.L_173 - .L_172)
.L_172:
        /*005c*/ 	.word	0x00000000
        /*0060*/ 	.short	0x0005
        /*0062*/ 	.short	0x0028
        /*0064*/ 	.byte	0x00, 0xf0, 0x21, 0x00


	//----- nvinfo : EIATTR_KPARAM_INFO
	.align		4
.L_173:
        /*0068*/ 	.byte	0x04, 0x17
        /*006a*/ 	.short	(.L_175 - .L_174)
.L_174:
        /*006c*/ 	.word	0x00000000
        /*0070*/ 	.short	0x0004
        /*0072*/ 	.short	0x0020
        /*0074*/ 	.byte	0x00, 0xf0, 0x11, 0x00


	//----- nvinfo : EIATTR_KPARAM_INFO
	.align		4
.L_175:
        /*0078*/ 	.byte	0x04, 0x17
        /*007a*/ 	.short	(.L_177 - .L_176)
.L_176:
        /*007c*/ 	.word	0x00000000
        /*0080*/ 	.short	0x0003
        /*0082*/ 	.short	0x0018
        /*0084*/ 	.byte	0x00, 0xf0, 0x21, 0x00


	//----- nvinfo : EIATTR_KPARAM_INFO
	.align		4
.L_177:
        /*0088*/ 	.byte	0x04, 0x17
        /*008a*/ 	.short	(.L_179 - .L_178)
.L_178:
        /*008c*/ 	.word	0x00000000
        /*0090*/ 	.short	0x0002
        /*0092*/ 	.short	0x0010
        /*0094*/ 	.byte	0x00, 0xf0, 0x21, 0x00


	//----- nvinfo : EIATTR_KPARAM_INFO
	.align		4
.L_179:
        /*0098*/ 	.byte	0x04, 0x17
        /*009a*/ 	.short	(.L_181 - .L_180)
.L_180:
        /*009c*/ 	.word	0x00000000
        /*00a0*/ 	.short	0x0001
        /*00a2*/ 	.short	0x0008
        /*00a4*/ 	.byte	0x00, 0xf0, 0x21, 0x00


	//----- nvinfo : EIATTR_KPARAM_INFO
	.align		4
.L_181:
        /*00a8*/ 	.byte	0x04, 0x17
        /*00aa*/ 	.short	(.L_183 - .L_182)
.L_182:
        /*00ac*/ 	.word	0x00000000
        /*00b0*/ 	.short	0x0000
        /*00b2*/ 	.short	0x0000
        /*00b4*/ 	.byte	0x00, 0xf0, 0x21, 0x00


	//----- nvinfo : EIATTR_SPARSE_MMA_MASK
	.align		4
.L_183:
        /*00b8*/ 	.byte	0x03, 0x50
        /*00ba*/ 	.short	0x0000


	//----- nvinfo : EIATTR_MAXREG_COUNT
	.align		4
        /*00bc*/ 	.byte	0x03, 0x1b
        /*00be*/ 	.short	0x00ff


	//----- nvinfo : EIATTR_MERCURY_ISA_VERSION
	.align		4
        /*00c0*/ 	.byte	0x03, 0x5f
        /*00c2*/ 	.short	0x0101


	//----- nvinfo : EIATTR_EXIT_INSTR_OFFSETS
	.align		4
        /*00c4*/ 	.byte	0x04, 0x1c
        /*00c6*/ 	.short	(.L_185 - .L_184)


	//   ....[0]....
.L_184:
        /*00c8*/ 	.word	0x00000760


	//   ....[1]....
        /*00cc*/ 	.word	0x000007a0


	//   ....[2]....
        /*00d0*/ 	.word	0x00000d50


	//----- nvinfo : EIATTR_CRS_STACK_SIZE
	.align		4
.L_185:
        /*00d4*/ 	.byte	0x04, 0x1e
        /*00d6*/ 	.short	(.L_187 - .L_186)
.L_186:
        /*00d8*/ 	.word	0x00000000


	//----- nvinfo : EIATTR_CBANK_PARAM_SIZE
	.align		4
.L_187:
        /*00dc*/ 	.byte	0x03, 0x19
        /*00de*/ 	.short	0x004c


	//----- nvinfo : EIATTR_PARAM_CBANK
	.align		4
        /*00e0*/ 	.byte	0x04, 0x0a
        /*00e2*/ 	.short	(.L_189 - .L_188)
	.align		4
.L_188:
        /*00e4*/ 	.word	index@(.nv.constant0._ZN4vllm23rotary_embedding_kernelIN3c104HalfELb1EEEvPKlPT_S6_PKS5_illliii)
        /*00e8*/ 	.short	0x0210
        /*00ea*/ 	.short	0x004c


	//----- nvinfo : EIATTR_SW_WAR
	.align		4
.L_189:
        /*00ec*/ 	.byte	0x04, 0x36
        /*00ee*/ 	.short	(.L_191 - .L_190)
.L_190:
        /*00f0*/ 	.word	0x00000008
.L_191:


//--------------------- .nv.info._ZN4vllm23rotary_embedding_kernelIfLb0EEEvPKlPT_S4_PKS3_illliii --------------------------
	.section	.nv.info._ZN4vllm23rotary_embedding_kernelIfLb0EEEvPKlPT_S4_PKS3_illliii,"",@"SHT_CUDA_INFO"
	.sectionflags	@""
	.align	4


	//----- nvinfo : EIATTR_CUDA_API_VERSION
	.align		4
        /*0000*/ 	.byte	0x04, 0x37
        /*0002*/ 	.short	(.L_193 - .L_192)
.L_192:
        /*0004*/ 	.word	0x00000082


	//----- nvinfo : EIATTR_KPARAM_INFO
	.align		4
.L_193:
        /*0008*/ 	.byte	0x04, 0x17
        /*000a*/ 	.short	(.L_195 - .L_194)
.L_194:
        /*000c*/ 	.word	0x00000000
        /*0010*/ 	.short	0x000a
        /*0012*/ 	.short	0x0048
        /*0014*/ 	.byte	0x00, 0xf0, 0x11, 0x00


	//----- nvinfo : EIATTR_KPARAM_INFO
	.align		4
.L_195:
        /*0018*/ 	.byte	0x04, 0x17
        /*001a*/ 	.short	(.L_197 - .L_196)
.L_196:
        /*001c*/ 	.word	0x00000000
        /*0020*/ 	.short	0x0009
        /*0022*/ 	.short	0x0044
        /*0024*/ 	.byte	0x00, 0xf0, 0x11, 0x00


	//----- nvinfo : EIATTR_KPARAM_INFO
	.align		4
.L_197:
        /*0028*/ 	.byte	0x04, 0x17
        /*002a*/ 	.short	(.L_199 - .L_198)
.L_198:
        /*002c*/ 	.word	0x00000000
        /*0030*/ 	.short	0x0008
        /*0032*/ 	.short	0x0040
        /*0034*/ 	.byte	0x00, 0xf0, 0x11, 0x00


	//----- nvinfo : EIATTR_KPARAM_INFO
	.align		4
.L_199:
        /*0038*/ 	.byte	0x04, 0x17
        /*003a*/ 	.short	(.L_201 - .L_200)
.L_200:
        /*003c*/ 	.word	0x00000000
        /*0040*/ 	.short	0x0007
        /*0042*/ 	.short	0x0038
        /*0044*/ 	.byte	0x00, 0xf0, 0x21, 0x00


	//----- nvinfo : EIATTR_KPARAM_INFO
	.align		4
.L_201:
        /*0048*/ 	.byte	0x04, 0x17
        /*004a*/ 	.short	(.L_203 - .L_202)
.L_202:
        /*004c*/ 	.word	0x00000000
        /*0050*/ 	.short	0x0006
        /*0052*/ 	.short	0x0030
        /*0054*/ 	.byte	0x00, 0xf0, 0x21, 0x00


	//----- nvinfo : EIATTR_KPARAM_INFO
	.align		4
.L_203:
        /*0058*/ 	.byte	0x04, 0x17
        /*005a*/ 	.short	(.L_205 - .L_204)
.L_204:
        /*005c*/ 	.word	0x00000000
        /*0060*/ 	.short	0x0005
        /*0062*/ 	.short	0x0028
        /*0064*/ 	.byte	0x00, 0xf0, 0x21, 0x00


	//----- nvinfo : EIATTR_KPARAM_INFO
	.align		4
.L_205:
        /*0068*/ 	.byte	0x04, 0x17
        /*006a*/ 	.short	(.L_207 - .L_206)
.L_206:
        /*006c*/ 	.word	0x00000000
        /*0070*/ 	.short	0x0004
        /*0072*/ 	.short	0x0020
        /*0074*/ 	.byte	0x00, 0xf0, 0x11, 0x00


	//----- nvinfo : EIATTR_KPARAM_INFO
	.align		4
.L_207:
        /*0078*/ 	.byte	0x04, 0x17
        /*007a*/ 	.short	(.L_209 - .L_208)
.L_208:
        /*007c*/ 	.word	0x00000000
        /*0080*/ 	.short	0x0003
        /*0082*/ 	.short	0x0018
        /*0084*/ 	.byte	0x00, 0xf0, 0x21, 0x00


	//----- nvinfo : EIATTR_KPARAM_INFO
	.align		4
.L_209:
        /*0088*/ 	.byte	0x04, 0x17
        /*008a*/ 	.short	(.L_211 - .L_210)
.L_210:
        /*008c*/ 	.word	0x00000000
        /*0090*/ 	.short	0x0002
        /*0092*/ 	.short	0x0010
        /*0094*/ 	.byte	0x00, 0xf0, 0x21, 0x00


	//----- nvinfo : EIATTR_KPARAM_INFO
	.align		4
.L_211:
        /*0098*/ 	.byte	0x04, 0x17
        /*009a*/ 	.short	(.L_213 - .L_212)
.L_212:
        /*009c*/ 	.word	0x00000000
        /*00a0*/ 	.short	0x0001
        /*00a2*/ 	.short	0x0008
        /*00a4*/ 	.byte	0x00, 0xf0, 0x21, 0x00


	//----- nvinfo : EIATTR_KPARAM_INFO
	.align		4
.L_213:
        /*00a8*/ 	.byte	0x04, 0x17
        /*00aa*/ 	.short	(.L_215 - .L_214)
.L_214:
        /*00ac*/ 	.word	0x00000000
        /*00b0*/ 	.short	0x0000
        /*00b2*/ 	.short	0x0000
        /*00b4*/ 	.byte	0x00, 0xf0, 0x21, 0x00


	//----- nvinfo : EIATTR_SPARSE_MMA_MASK
	.align		4
.L_215:
        /*00b8*/ 	.byte	0x03, 0x50
        /*00ba*/ 	.short	0x0000


	//----- nvinfo : EIATTR_MAXREG_COUNT
	.align		4
        /*00bc*/ 	.byte	0x03, 0x1b
        /*00be*/ 	.short	0x00ff


	//----- nvinfo : EIATTR_MERCURY_ISA_VERSION
	.align		4
        /*00c0*/ 	.byte	0x03, 0x5f
        /*00c2*/ 	.short	0x0101


	//----- nvinfo : EIATTR_EXIT_INSTR_OFFSETS
	.align		4
        /*00c4*/ 	.byte	0x04, 0x1c
        /*00c6*/ 	.short	(.L_217 - .L_216)


	//   ....[0]....
.L_216:
        /*00c8*/ 	.word	0x00000640


	//   ....[1]....
        /*00cc*/ 	.word	0x00000680


	//   ....[2]....
        /*00d0*/ 	.word	0x00000b10


	//----- nvinfo : EIATTR_CRS_STACK_SIZE
	.align		4
.L_217:
        /*00d4*/ 	.byte	0x04, 0x1e
        /*00d6*/ 	.short	(.L_219 - .L_218)
.L_218:
        /*00d8*/ 	.word	0x00000000


	//----- nvinfo : EIATTR_CBANK_PARAM_SIZE
	.align		4
.L_219:
        /*00dc*/ 	.byte	0x03, 0x19
        /*00de*/ 	.short	0x004c


	//----- nvinfo : EIATTR_PARAM_CBANK
	.align		4
        /*00e0*/ 	.byte	0x04, 0x0a
        /*00e2*/ 	.short	(.L_221 - .L_220)
	.align		4
.L_220:
        /*00e4*/ 	.word	index@(.nv.constant0._ZN4vllm23rotary_embedding_kernelIfLb0EEEvPKlPT_S4_PKS3_illliii)
        /*00e8*/ 	.short	0x0210
        /*00ea*/ 	.short	0x004c


	//----- nvinfo : EIATTR_SW_WAR
	.align		4
.L_221:
        /*00ec*/ 	.byte	0x04, 0x36
        /*00ee*/ 	.short	(.L_223 - .L_222)
.L_222:
        /*00f0*/ 	.word	0x00000008
.L_223:


//--------------------- .nv.info._ZN4vllm23rotary_embedding_kernelIfLb1EEEvPKlPT_S4_PKS3_illliii --------------------------
	.section	.nv.info._ZN4vllm23rotary_embedding_kernelIfLb1EEEvPKlPT_S4_PKS3_illliii,"",@"SHT_CUDA_INFO"
	.sectionflags	@""
	.align	4


	//----- nvinfo : EIATTR_CUDA_API_VERSION
	.align		4
        /*0000*/ 	.byte	0x04, 0x37
        /*0002*/ 	.short	(.L_225 - .L_224)
.L_224:
        /*0004*/ 	.word	0x00000082


	//----- nvinfo : EIATTR_KPARAM_INFO
	.align		4
.L_225:
        /*0008*/ 	.byte	0x04, 0x17
        /*000a*/ 	.short	(.L_227 - .L_226)
.L_226:
        /*000c*/ 	.word	0x00000000
        /*0010*/ 	.short	0x000a
        /*0012*/ 	.short	0x0048
        /*0014*/ 	.byte	0x00, 0xf0, 0x11, 0x00


	//----- nvinfo : EIATTR_KPARAM_INFO
	.align		4
.L_227:
        /*0018*/ 	.byte	0x04, 0x17
        /*001a*/ 	.short	(.L_229 - .L_228)
.L_228:
        /*001c*/ 	.word	0x00000000
        /*0020*/ 	.short	0x0009
        /*0022*/ 	.short	0x0044
        /*0024*/ 	.byte	0x00, 0xf0, 0x11, 0x00


	//----- nvinfo : EIATTR_KPARAM_INFO
	.align		4
.L_229:
        /*0028*/ 	.byte	0x04, 0x17
        /*002a*/ 	.short	(.L_231 - .L_230)
.L_230:
        /*002c*/ 	.word	0x00000000
        /*0030*/ 	.short	0x0008
        /*0032*/ 	.short	0x0040
        /*0034*/ 	.byte	0x00, 0xf0, 0x11, 0x00


	//----- nvinfo : EIATTR_KPARAM_INFO
	.align		4
.L_231:
        /*0038*/ 	.byte	0x04, 0x17
        /*003a*/ 	.short	(.L_233 - .L_232)
.L_232:
        /*003c*/ 	.word	0x00000000
        /*0040*/ 	.short	0x0007
        /*0042*/ 	.short	0x0038
        /*0044*/ 	.byte	0x00, 0xf0, 0x21, 0x00


	//----- nvinfo : EIATTR_KPARAM_INFO
	.align		4
.L_233:
        /*0048*/ 	.byte	0x04, 0x17
        /*004a*/ 	.short	(.L_235 - .L_234)
.L_234:
        /*004c*/ 	.word	0x00000000
        /*0050*/ 	.short	0x0006
        /*0052*/ 	.short	0x0030
        /*0054*/ 	.byte	0x00, 0xf0, 0x21, 0x00


	//----- nvinfo : EIATTR_KPARAM_INFO
	.align		4
.L_235:
        /*0058*/ 	.byte	0x04, 0x17
        /*005a*/ 	.short	(.L_237 - .L_236)
.L_236:
        /*005c*/ 	.word	0x00000000
        /*0060*/ 	.short	0x0005
        /*0062*/ 	.short	0x0028
        /*0064*/ 	.byte	0x00, 0xf0, 0x21, 0x00


	//----- nvinfo : EIATTR_KPARAM_INFO
	.align		4
.L_237:
        /*0068*/ 	.byte	0x04, 0x17
        /*006a*/ 	.short	(.L_239 - .L_238)
.L_238:
        /*006c*/ 	.word	0x00000000
        /*0070*/ 	.short	0x0004
        /*0072*/ 	.short	0x0020
        /*0074*/ 	.byte	0x00, 0xf0, 0x11, 0x00


	//----- nvinfo : EIATTR_KPARAM_INFO
	.align		4
.L_239:
        /*0078*/ 	.byte	0x04, 0x17
        /*007a*/ 	.short	(.L_241 - .L_240)
.L_240:
        /*007c*/ 	.word	0x00000000
        /*0080*/ 	.short	0x0003
        /*0082*/ 	.short	0x0018
        /*0084*/ 	.byte	0x00, 0xf0, 0x21, 0x00


	//----- nvinfo : EIATTR_KPARAM_INFO
	.align		4
.L_241:
        /*0088*/ 	.byte	0x04, 0x17
        /*008a*/ 	.short	(.L_243 - .L_242)
.L_242:
        /*008c*/ 	.word	0x00000000
        /*0090*/ 	.short	0x0002
        /*0092*/ 	.short	0x0010
        /*0094*/ 	.byte	0x00, 0xf0, 0x21, 0x00


	//----- nvinfo : EIATTR_KPARAM_INFO
	.align		4
.L_243:
        /*0098*/ 	.byte	0x04, 0x17
        /*009a*/ 	.short	(.L_245 - .L_244)
.L_244:
        /*009c*/ 	.word	0x00000000
        /*00a0*/ 	.short	0x0001
        /*00a2*/ 	.short	0x0008
        /*00a4*/ 	.byte	0x00, 0xf0, 0x21, 0x00


	//----- nvinfo : EIATTR_KPARAM_INFO
	.align		4
.L_245:
        /*00a8*/ 	.byte	0x04, 0x17
        /*00aa*/ 	.short	(.L_247 - .L_246)
.L_246:
        /*00ac*/ 	.word	0x00000000
        /*00b0*/ 	.short	0x0000
        /*00b2*/ 	.short	0x0000
        /*00b4*/ 	.byte	0x00, 0xf0, 0x21, 0x00


	//----- nvinfo : EIATTR_SPARSE_MMA_MASK
	.align		4
.L_247:
        /*00b8*/ 	.byte	0x03, 0x50
        /*00ba*/ 	.short	0x0000


	//----- nvinfo : EIATTR_MAXREG_COUNT
	.align		4
        /*00bc*/ 	.byte	0x03, 0x1b
        /*00be*/ 	.short	0x00ff


	//----- nvinfo : EIATTR_MERCURY_ISA_VERSION
	.align		4
        /*00c0*/ 	.byte	0x03, 0x5f
        /*00c2*/ 	.short	0x0101


	//----- nvinfo : EIATTR_EXIT_INSTR_OFFSETS
	.align		4
        /*00c4*/ 	.byte	0x04, 0x1c
        /*00c6*/ 	.short	(.L_249 - .L_248)


	//   ....[0]....
.L_248:
        /*00c8*/ 	.word	0x00000680


	//   ....[1]....
        /*00cc*/ 	.word	0x000006c0


	//   ....[2]....
        /*00d0*/ 	.word	0x00000b90


	//----- nvinfo : EIATTR_CRS_STACK_SIZE
	.align		4
.L_249:
        /*00d4*/ 	.byte	0x04, 0x1e
        /*00d6*/ 	.short	(.L_251 - .L_250)
.L_250:
        /*00d8*/ 	.word	0x00000000


	//----- nvinfo : EIATTR_CBANK_PARAM_SIZE
	.align		4
.L_251:
        /*00dc*/ 	.byte	0x03, 0x19
        /*00de*/ 	.short	0x004c


	//----- nvinfo : EIATTR_PARAM_CBANK
	.align		4
        /*00e0*/ 	.byte	0x04, 0x0a
        /*00e2*/ 	.short	(.L_253 - .L_252)
	.align		4
.L_252:
        /*00e4*/ 	.word	index@(.nv.constant0._ZN4vllm23rotary_embedding_kernelIfLb1EEEvPKlPT_S4_PKS3_illliii)
        /*00e8*/ 	.short	0x0210
        /*00ea*/ 	.short	0x004c


	//----- nvinfo : EIATTR_SW_WAR
	.align		4
.L_253:
        /*00ec*/ 	.byte	0x04, 0x36
        /*00ee*/ 	.short	(.L_255 - .L_254)
.L_254:
        /*00f0*/ 	.word	0x00000008
.L_255:


//--------------------- .nv.callgraph             --------------------------
	.section	.nv.callgraph,"",@"SHT_CUDA_CALLGRAPH"
	.align	4
	.sectionentsize	8
	.align		4
        /*0000*/ 	.word	0x00000000
	.align		4
        /*0004*/ 	.word	0xffffffff
	.align		4
        /*0008*/ 	.word	0x00000000
	.align		4
        /*000c*/ 	.word	0xfffffffe
	.align		4
        /*0010*/ 	.word	0x00000000
	.align		4
        /*0014*/ 	.word	0xfffffffd
	.align		4
        /*0018*/ 	.word	0x00000000
	.align		4
        /*001c*/ 	.word	0xfffffffc


//--------------------- .nv.constant4             --------------------------
	.section	.nv.constant4,"a",@progbits
	.align	8
	.align		8
.nv.constant4:
        /*0000*/ 	.dword	_ZN54_INTERNAL_00d936ef_23_pos_encoding_kernels_cu_19a63b674cuda3std3__45__cpo5beginE
	.align		8
        /*0008*/ 	.dword	_ZN54_INTERNAL_00d936ef_23_pos_encoding_kernels_cu_19a63b674cuda3std3__45__cpo3endE
	.align		8
        /*0010*/ 	.dword	_ZN54_INTERNAL_00d936ef_23_pos_encoding_kernels_cu_19a63b674cuda3std3__45__cpo6cbeginE
	.align		8
        /*0018*/ 	.dword	_ZN54_INTERNAL_00d936ef_23_pos_encoding_kernels_cu_19a63b674cuda3std3__45__cpo4cendE
	.align		8
        /*0020*/ 	.dword	_ZN54_INTERNAL_00d936ef_23_pos_encoding_kernels_cu_19a63b674cuda3std3__45__cpo6rbeginE
	.align		8
        /*0028*/ 	.dword	_ZN54_INTERNAL_00d936ef_23_pos_encoding_kernels_cu_19a63b674cuda3std3__45__cpo4rendE
	.align		8
        /*0030*/ 	.dword	_ZN54_INTERNAL_00d936ef_23_pos_encoding_kernels_cu_19a63b674cuda3std3__45__cpo7crbeginE
	.align		8
        /*0038*/ 	.dword	_ZN54_INTERNAL_00d936ef_23_pos_encoding_kernels_cu_19a63b674cuda3std3__45__cpo5crendE
	.align		8
        /*0040*/ 	.dword	_ZN54_INTERNAL_00d936ef_23_pos_encoding_kernels_cu_19a63b674cuda3std3__456_GLOBAL__N__00d936ef_23_pos_encoding_kernels_cu_19a63b676ignoreE
	.align		8
        /*0048*/ 	.dword	_ZN54_INTERNAL_00d936ef_23_pos_encoding_kernels_cu_19a63b674cuda3std3__419piecewise_constructE
	.align		8
        /*0050*/ 	.dword	_ZN54_INTERNAL_00d936ef_23_pos_encoding_kernels_cu_19a63b674cuda3std3__48in_placeE
	.align		8
        /*0058*/ 	.dword	_ZN54_INTERNAL_00d936ef_23_pos_encoding_kernels_cu_19a63b674cuda3std3__420unreachable_sentinelE
	.align		8
        /*0060*/ 	.dword	_ZN54_INTERNAL_00d936ef_23_pos_encoding_kernels_cu_19a63b674cuda3std6ranges3__45__cpo4swapE
	.align		8
        /*0068*/ 	.dword	_ZN54_INTERNAL_00d936ef_23_pos_encoding_kernels_cu_19a63b674cuda3std6ranges3__45__cpo9iter_moveE
	.align		8
        /*0070*/ 	.dword	_ZN54_INTERNAL_00d936ef_23_pos_encoding_kernels_cu_19a63b674cuda3std6ranges3__45__cpo5beginE
	.align		8
        /*0078*/ 	.dword	_ZN54_INTERNAL_00d936ef_23_pos_encoding_kernels_cu_19a63b674cuda3std6ranges3__45__cpo3endE
	.align		8
        /*0080*/ 	.dword	_ZN54_INTERNAL_00d936ef_23_pos_encoding_kernels_cu_19a63b674cuda3std6ranges3__45__cpo6cbeginE
	.align		8
        /*0088*/ 	.dword	_ZN54_INTERNAL_00d936ef_23_pos_encoding_kernels_cu_19a63b674cuda3std6ranges3__45__cpo4cendE
	.align		8
        /*0090*/ 	.dword	_ZN54_INTERNAL_00d936ef_23_pos_encoding_kernels_cu_19a63b674cuda3std6ranges3__45__cpo7advanceE
	.align		8
        /*0098*/ 	.dword	_ZN54_INTERNAL_00d936ef_23_pos_encoding_kernels_cu_19a63b674cuda3std6ranges3__45__cpo9iter_swapE
	.align		8
        /*00a0*/ 	.dword	_ZN54_INTERNAL_00d936ef_23_pos_encoding_kernels_cu_19a63b674cuda3std6ranges3__45__cpo4nextE
	.align		8
        /*00a8*/ 	.dword	_ZN54_INTERNAL_00d936ef_23_pos_encoding_kernels_cu_19a63b674cuda3std6ranges3__45__cpo4prevE
	.align		8
        /*00b0*/ 	.dword	_ZN54_INTERNAL_00d936ef_23_pos_encoding_kernels_cu_19a63b674cuda3std6ranges3__45__cpo4dataE
	.align		8
        /*00b8*/ 	.dword	_ZN54_INTERNAL_00d936ef_23_pos_encoding_kernels_cu_19a63b674cuda3std6ranges3__45__cpo5cdataE
	.align		8
        /*00c0*/ 	.dword	_ZN54_INTERNAL_00d936ef_23_pos_encoding_kernels_cu_19a63b674cuda3std6ranges3__45__cpo4sizeE
	.align		8
        /*00c8*/ 	.dword	_ZN54_INTERNAL_00d936ef_23_pos_encoding_kernels_cu_19a63b674cuda3std6ranges3__45__cpo5ssizeE
	.align		8
        /*00d0*/ 	.dword	_ZN54_INTERNAL_00d936ef_23_pos_encoding_kernels_cu_19a63b674cuda3std6ranges3__45__cpo8distanceE
	.align		8
        /*00d8*/ 	.dword	_ZN54_INTERNAL_00d936ef_23_pos_encoding_kernels_cu_19a63b676thrust23THRUST_300001_SM_900_NS6system6detail10sequential3seqE


//--------------------- .text._ZN4vllm23rotary_embedding_kernelIN3c108BFloat16ELb0EEEvPKlPT_S6_PKS5_illliii --------------------------
	.section	.text._ZN4vllm23rotary_embedding_kernelIN3c108BFloat16ELb0EEEvPKlPT_S6_PKS5_illliii,"ax",@progbits
	.align	128
        .global         _ZN4vllm23rotary_embedding_kernelIN3c108BFloat16ELb0EEEvPKlPT_S6_PKS5_illliii
        .type           _ZN4vllm23rotary_embedding_kernelIN3c108BFloat16ELb0EEEvPKlPT_S6_PKS5_illliii,@function
        .size           _ZN4vllm23rotary_embedding_kernelIN3c108BFloat16ELb0EEEvPKlPT_S6_PKS5_illliii,(.L_x_30 - _ZN4vllm23rotary_embedding_kernelIN3c108BFloat16ELb0EEEvPKlPT_S6_PKS5_illliii)
        .other          _ZN4vllm23rotary_embedding_kernelIN3c108BFloat16ELb0EEEvPKlPT_S6_PKS5_illliii,@"STO_CUDA_ENTRY STV_DEFAULT"
_ZN4vllm23rotary_embedding_kernelIN3c108BFloat16ELb0EEEvPKlPT_S6_PKS5_illliii:
.text._ZN4vllm23rotary_embedding_kernelIN3c108BFloat16ELb0EEEvPKlPT_S6_PKS5_illliii:
[----:B------:R-:W-:Y:S01]  /*0000*/  LDC R1, c[0x0][0x28] ;  /* 0x00000a00ff017b82 */ /* 0x000fe20000000800 */
[----:B------:R-:W0:Y:S07]  /*0010*/  S2R R7, SR_CTAID.X ;  /* 0x0000000000077919 */ /* 0x000e2e0000002500 */
[----:B------:R-:W0:Y:S01]  /*0020*/  LDC.64 R10, c[0x0][0x210] ;  /* 0x00008400ff0a7b82 */ /* 0x000e220000000a00 */
[----:B------:R-:W-:Y:S01]  /*0030*/  ULDC.64 UR4, c[0x0][0x208] ;  /* 0x0000820000047ab9 */ /* 0x000fe20000000a00 */
[----:B------:R-:W-:-:S06]  /*0040*/  ULDC UR6, c[0x0][0x250] ;  /* 0x0000940000067ab9 */ /* 0x000fcc0000000800 */
[----:B------:R-:W1:Y:S01]  /*0050*/  LDC R3, c[0x0][0x230] ;  /* 0x00008c00ff037b82 */ /* 0x000e620000000800 */
[----:B------:R-:W2:Y:S01]  /*0060*/  S2R R8, SR_TID.X ;  /* 0x0000000000087919 */ /* 0x000ea20000002100 */
[----:B------:R-:W-:Y:S01]  /*0070*/  ULDC.64 UR8, c[0x0][0x248] ;  /* 0x0000920000087ab9 */ /* 0x000fe20000000a00 */
[----:B------:R-:W-:Y:S01]  /*0080*/  ULDC.64 UR10, c[0x0][0x228] ;  /* 0x00008a00000a7ab9 */ /* 0x000fe20000000a00 */
[----:B------:R-:W-:Y:S01]  /*0090*/  ULDC.64 UR12, c[0x0][0x218] ;  /* 0x00008600000c7ab9 */ /* 0x000fe20000000a00 */
[----:B0-----:R-:W-:-:S06]  /*00a0*/  IMAD.WIDE R10, R7, 0x8, R10 ;  /* 0x00000008070a7825 */ /* 0x001fcc00078e020a */
[----:B------:R-:W3:Y:S01]  /*00b0*/  LDG.E.64.CONSTANT R10, desc[UR4][R10.64] ;  /* 0x000000040a0a7981 */ /* 0x000ee2000c1e9b00 */
[----:B-1----:R-:W-:Y:S01]  /*00c0*/  LEA.HI R5, R3, R3, RZ, 0x1 ;  /* 0x0000000303057211 */ /* 0x002fe200078f08ff */
[----:B------:R-:W-:Y:S01]  /*00d0*/  BSSY B0, `(.L_x_0) ;  /* 0x0000063000007945 */ /* 0x000fe20003800000 */
[----:B------:R-:W-:Y:S02]  /*00e0*/  SHF.R.S32.HI R13, RZ, 0x1f, R3 ;  /* 0x0000001fff0d7819 */ /* 0x000fe40000011403 */
[----:B------:R-:W-:-:S05]  /*00f0*/  SHF.R.S32.HI R5, RZ, 0x1, R5 ;  /* 0x00000001ff057819 */ /* 0x000fca0000011405 */
[----:B------:R-:W-:-:S05]  /*0100*/  IMAD R9, R5, UR6, RZ ;  /* 0x0000000605097c24 */ /* 0x000fca000f8e02ff */
[----:B--2---:R-:W-:Y:S01]  /*0110*/  ISETP.GE.AND P0, PT, R8, R9, PT ;  /* 0x000000090800720c */ /* 0x004fe20003f06270 */
[-C--:B---3--:R-:W-:Y:S02]  /*0120*/  IMAD R0, R11, R3.reuse, RZ ;  /* 0x000000030b007224 */ /* 0x088fe400078e02ff */
[----:B------:R-:W-:-:S04]  /*0130*/  IMAD.WIDE.U32 R2, R10, R3, RZ ;  /* 0x000000030a027225 */ /* 0x000fc800078e00ff */
[----:B------:R-:W-:Y:S01]  /*0140*/  IMAD R13, R10, R13, R0 ;  /* 0x0000000d0a0d7224 */ /* 0x000fe200078e0200 */
[----:B------:R-:W-:Y:S02]  /*0150*/  IADD3 R0, P1, R5, R2, RZ ;  /* 0x0000000205007210 */ /* 0x000fe40007f3e0ff */
[----:B------:R-:W-:Y:S01]  /*0160*/  SHF.R.S32.HI R10, RZ, 0x1f, R7 ;  /* 0x0000001fff0a7819 */ /* 0x000fe20000011407 */
[----:B------:R-:W-:-:S05]  /*0170*/  IMAD.IADD R4, R3, 0x1, R13 ;  /* 0x0000000103047824 */ /* 0x000fca00078e020d */
[----:B------:R-:W-:Y:S01]  /*0180*/  LEA.HI.X.SX32 R6, R5, R4, 0x1, P1 ;  /* 0x0000000405067211 */ /* 0x000fe200008f0eff */
[----:B------:R-:W-:Y:S06]  /*0190*/  @P0 BRA `(.L_x_1) ;  /* 0x0000000400580947 */ /* 0x000fec0003800000 */
[----:B------:R-:W-:Y:S01]  /*01a0*/  IABS R11, R5 ;  /* 0x00000005000b7213 */ /* 0x000fe20000000000 */
[----:B------:R-:W0:Y:S01]  /*01b0*/  LDC R18, c[0x0][RZ] ;  /* 0x00000000ff127b82 */ /* 0x000e220000000800 */
[----:B------:R-:W-:Y:S01]  /*01c0*/  ULDC.64 UR6, c[0x0][0x238] ;  /* 0x00008e0000067ab9 */ /* 0x000fe20000000a00 */
[----:B------:R-:W-:Y:S01]  /*01d0*/  ISETP.NE.AND P0, PT, R5, RZ, PT ;  /* 0x000000ff0500720c */ /* 0x000fe20003f05270 */
[----:B------:R-:W1:Y:S01]  /*01e0*/  I2F.RP R14, R11 ;  /* 0x0000000b000e7306 */ /* 0x000e620000209400 */
[----:B------:R-:W-:Y:S02]  /*01f0*/  IMAD R16, R10, UR6, RZ ;  /* 0x000000060a107c24 */ /* 0x000fe4000f8e02ff */
[----:B------:R-:W-:Y:S02]  /*0200*/  IMAD.MOV.U32 R22, RZ, RZ, R8 ;  /* 0x000000ffff167224 */ /* 0x000fe400078e0008 */
[----:B------:R-:W-:-:S03]  /*0210*/  IMAD R21, R7, UR7, R16 ;  /* 0x0000000707157c24 */ /* 0x000fc6000f8e0210 */
[----:B-1----:R-:W1:Y:S02]  /*0220*/  MUFU.RCP R14, R14 ;  /* 0x0000000e000e7308 */ /* 0x002e640000001000 */
[----:B-1----:R-:W-:-:S06]  /*0230*/  VIADD R12, R14, 0xffffffe ;  /* 0x0ffffffe0e0c7836 */ /* 0x002fcc0000000000 */
[----:B------:R1:W2:Y:S02]  /*0240*/  F2I.FTZ.U32.TRUNC.NTZ R13, R12 ;  /* 0x0000000c000d7305 */ /* 0x0002a4000021f000 */
[----:B-1----:R-:W-:Y:S01]  /*0250*/  HFMA2.MMA R12, -RZ, RZ, 0, 0 ;  /* 0x00000000ff0c7435 */ /* 0x002fe200000001ff */
[----:B--2---:R-:W-:-:S04]  /*0260*/  IMAD.MOV R20, RZ, RZ, -R13 ;  /* 0x000000ffff147224 */ /* 0x004fc800078e0a0d */
[----:B------:R-:W-:Y:S01]  /*0270*/  IMAD R19, R20, R11, RZ ;  /* 0x0000000b14137224 */ /* 0x000fe200078e02ff */
[----:B------:R-:W-:Y:S01]  /*0280*/  LOP3.LUT R20, RZ, R5, RZ, 0x33, !PT ;  /* 0x00000005ff147212 */ /* 0x000fe200078e33ff */
[----:B------:R-:W-:-:S04]  /*0290*/  IMAD.WIDE.U32 R10, R7, UR6, RZ ;  /* 0x00000006070a7c25 */ /* 0x000fc8000f8e00ff */
[----:B------:R-:W-:-:S04]  /*02a0*/  IMAD.HI.U32 R19, R13, R19, R12 ;  /* 0x000000130d137227 */ /* 0x000fc800078e000c */
[----:B0-----:R-:W-:-:S07]  /*02b0*/  IMAD.IADD R21, R11, 0x1, R21 ;  /* 0x000000010b157824 */ /* 0x001fce00078e0215 */
.L_x_2:
[-C--:B0-----:R-:W-:Y:S02]  /*02c0*/  IABS R12, R5.reuse ;  /* 0x00000005000c7213 */ /* 0x081fe40000000000 */
[----:B------:R-:W-:Y:S02]  /*02d0*/  IABS R13, R22 ;  /* 0x00000016000d7213 */ /* 0x000fe40000000000 */
[----:B------:R-:W-:Y:S01]  /*02e0*/  IABS R16, R5 ;  /* 0x0000000500107213 */ /* 0x000fe20000000000 */
[----:B------:R-:W-:Y:S02]  /*02f0*/  IMAD.MOV R14, RZ, RZ, -R12 ;  /* 0x000000ffff0e7224 */ /* 0x000fe400078e0a0c */
[----:B------:R-:W-:-:S04]  /*0300*/  IMAD.HI.U32 R12, R19, R13, RZ ;  /* 0x0000000d130c7227 */ /* 0x000fc800078e00ff */
[----:B------:R-:W-:Y:S01]  /*0310*/  IMAD R13, R12, R14, R13 ;  /* 0x0000000e0c0d7224 */ /* 0x000fe200078e020d */
[----:B------:R-:W-:-:S04]  /*0320*/  IABS R14, R5 ;  /* 0x00000005000e7213 */ /* 0x000fc80000000000 */
[----:B------:R-:W-:-:S13]  /*0330*/  ISETP.GT.U32.AND P2, PT, R16, R13, PT ;  /* 0x0000000d1000720c */ /* 0x000fda0003f44070 */
[----:B------:R-:W-:Y:S01]  /*0340*/  @!P2 IADD3 R13, R13, -R14, RZ ;  /* 0x8000000e0d0da210 */ /* 0x000fe20007ffe0ff */
[----:B------:R-:W-:-:S03]  /*0350*/  @!P2 VIADD R12, R12, 0x1 ;  /* 0x000000010c0ca836 */ /* 0x000fc60000000000 */
[----:B------:R-:W-:Y:S02]  /*0360*/  ISETP.GE.U32.AND P1, PT, R13, R16, PT ;  /* 0x000000100d00720c */ /* 0x000fe40003f26070 */
[----:B------:R-:W-:-:S04]  /*0370*/  LOP3.LUT R13, R22, R5, RZ, 0x3c, !PT ;  /* 0x00000005160d7212 */ /* 0x000fc800078e3cff */
[----:B------:R-:W-:Y:S01]  /*0380*/  ISETP.GE.AND P3, PT, R13, RZ, PT ;  /* 0x000000ff0d00720c */ /* 0x000fe20003f66270 */
[----:B------:R-:W-:-:S06]  /*0390*/  IMAD.MOV.U32 R13, RZ, RZ, R21 ;  /* 0x000000ffff0d7224 */ /* 0x000fcc00078e0015 */
[----:B------:R-:W-:-:S06]  /*03a0*/  @P1 VIADD R12, R12, 0x1 ;  /* 0x000000010c0c1836 */ /* 0x000fcc0000000000 */
[----:B------:R-:W-:-:S05]  /*03b0*/  @!P3 IMAD.MOV R12, RZ, RZ, -R12 ;  /* 0x000000ffff0cb224 */ /* 0x000fca00078e0a0c */
[----:B------:R-:W-:Y:S01]  /*03c0*/  SEL R17, R20, R12, !P0 ;  /* 0x0000000c14117207 */ /* 0x000fe20004000000 */
[----:B------:R-:W-:-:S03]  /*03d0*/  IMAD.MOV.U32 R12, RZ, RZ, R10 ;  /* 0x000000ffff0c7224 */ /* 0x000fc600078e000a */
[C---:B------:R-:W-:Y:S01]  /*03e0*/  IADD3 R15, -R17.reuse, RZ, RZ ;  /* 0x000000ff110f7210 */ /* 0x040fe20007ffe1ff */
[----:B------:R-:W-:Y:S01]  /*03f0*/  IMAD.WIDE.U32 R12, R17, UR8, R12 ;  /* 0x00000008110c7c25 */ /* 0x000fe2000f8e000c */
[----:B------:R-:W-:-:S03]  /*0400*/  SHF.R.S32.HI R14, RZ, 0x1f, R17 ;  /* 0x0000001fff0e7819 */ /* 0x000fc60000011411 */
[----:B------:R-:W-:Y:S02]  /*0410*/  IMAD R15, R5, R15, R22 ;  /* 0x0000000f050f7224 */ /* 0x000fe400078e0216 */
[----:B------:R-:W-:Y:S02]  /*0420*/  IMAD R14, R14, UR8, RZ ;  /* 0x000000080e0e7c24 */ /* 0x000fe4000f8e02ff */
[----:B------:R-:W-:Y:S01]  /*0430*/  IMAD.SHL.U32 R25, R15, 0x2, RZ ;  /* 0x000000020f197824 */ /* 0x000fe200078e00ff */
[----:B------:R-:W-:Y:S01]  /*0440*/  SHF.R.S32.HI R23, RZ, 0x1f, R15 ;  /* 0x0000001fff177819 */ /* 0x000fe2000001140f */
[----:B------:R-:W-:Y:S01]  /*0450*/  IMAD R24, R17, UR9, R14 ;  /* 0x0000000911187c24 */ /* 0x000fe2000f8e020e */
[----:B------:R-:W-:Y:S02]  /*0460*/  IADD3 R14, P1, R15, R2, RZ ;  /* 0x000000020f0e7210 */ /* 0x000fe40007f3e0ff */
[----:B------:R-:W-:Y:S02]  /*0470*/  SHF.R.S32.HI R27, RZ, 0x1f, R25 ;  /* 0x0000001fff1b7819 */ /* 0x000fe40000011419 */
[----:B------:R-:W-:-:S04]  /*0480*/  IADD3 R17, P2, R25, R12, RZ ;  /* 0x0000000c19117210 */ /* 0x000fc80007f5e0ff */
[----:B------:R-:W-:Y:S02]  /*0490*/  IADD3.X R24, R27, R13, R24, P2, !PT ;  /* 0x0000000d1b187210 */ /* 0x000fe400017fe418 */
[----:B------:R-:W-:Y:S02]  /*04a0*/  IADD3.X R13, R23, R4, RZ, P1, !PT ;  /* 0x00000004170d7210 */ /* 0x000fe40000ffe4ff */
[C---:B------:R-:W-:Y:S02]  /*04b0*/  LEA R12, P1, R14.reuse, UR10, 0x1 ;  /* 0x0000000a0e0c7c11 */ /* 0x040fe4000f8208ff */
[----:B------:R-:W-:Y:S02]  /*04c0*/  IADD3 R25, P2, R15, R0, RZ ;  /* 0x000000000f197210 */ /* 0x000fe40007f5e0ff */
[----:B------:R-:W-:Y:S02]  /*04d0*/  LEA.HI.X R13, R14, UR11, R13, 0x1, P1 ;  /* 0x0000000b0e0d7c11 */ /* 0x000fe400088f0c0d */
[----:B------:R-:W-:Y:S01]  /*04e0*/  LEA R14, P3, R17, UR12, 0x1 ;  /* 0x0000000c110e7c11 */ /* 0x000fe2000f8608ff */
[----:B------:R-:W-:Y:S01]  /*04f0*/  IMAD.X R26, R23, 0x1, R6, P2 ;  /* 0x00000001171a7824 */ /* 0x000fe200010e0606 */
[----:B------:R-:W-:Y:S01]  /*0500*/  LEA R16, P1, R25, UR10, 0x1 ;  /* 0x0000000a19107c11 */ /* 0x000fe2000f8208ff */
[----:B------:R-:W2:Y:S01]  /*0510*/  LDG.E.U16.CONSTANT R12, desc[UR4][R12.64] ;  /* 0x000000040c0c7981 */ /* 0x000ea2000c1e9500 */
[----:B------:R-:W-:-:S02]  /*0520*/  LEA.HI.X R15, R17, UR13, R24, 0x1, P3 ;  /* 0x0000000d110f7c11 */ /* 0x000fc400098f0c18 */
[----:B------:R-:W-:-:S03]  /*0530*/  LEA.HI.X R17, R25, UR11, R26, 0x1, P1 ;  /* 0x0000000b19117c11 */ /* 0x000fc600088f0c1a */
[----:B------:R-:W3:Y:S04]  /*0540*/  LDG.E.U16 R24, desc[UR4][R14.64] ;  /* 0x000000040e187981 */ /* 0x000ee8000c1e1500 */
[----:B------:R-:W4:Y:S04]  /*0550*/  LDG.E.U16.CONSTANT R16, desc[UR4][R16.64] ;  /* 0x0000000410107981 */ /* 0x000f28000c1e9500 */
[----:B------:R-:W5:Y:S01]  /*0560*/  LDG.E.U16 R25, desc[UR4][R14.64+0x2] ;  /* 0x000002040e197981 */ /* 0x000f62000c1e1500 */
[----:B------:R-:W-:-:S05]  /*0570*/  IMAD.IADD R22, R18, 0x1, R22 ;  /* 0x0000000112167824 */ /* 0x000fca00078e0216 */
[----:B------:R-:W-:Y:S01]  /*0580*/  ISETP.GE.AND P1, PT, R22, R9, PT ;  /* 0x000000091600720c */ /* 0x000fe20003f26270 */
[----:B--2---:R-:W-:Y:S02]  /*0590*/  IMAD.U32 R23, R12, 0x10000, RZ ;  /* 0x000100000c177824 */ /* 0x004fe400078e00ff */
[----:B---3--:R-:W-:Y:S01]  /*05a0*/  IMAD.U32 R26, R24, 0x10000, RZ ;  /* 0x00010000181a7824 */ /* 0x008fe200078e00ff */
[----:B----4-:R-:W-:-:S03]  /*05b0*/  SHF.L.U32 R27, R16, 0x10, RZ ;  /* 0x00000010101b7819 */ /* 0x010fc600000006ff */
[C---:B------:R-:W-:Y:S01]  /*05c0*/  FMUL.FTZ R24, R26.reuse, R23 ;  /* 0x000000171a187220 */ /* 0x040fe20000410000 */
[----:B-----5:R-:W-:Y:S02]  /*05d0*/  IMAD.U32 R28, R25, 0x10000, RZ ;  /* 0x00010000191c7824 */ /* 0x020fe400078e00ff */
[-C--:B------:R-:W-:Y:S02]  /*05e0*/  FMUL.FTZ R26, R26, R27.reuse ;  /* 0x0000001b1a1a7220 */ /* 0x080fe40000410000 */
[----:B------:R-:W-:Y:S01]  /*05f0*/  FMUL.FTZ R27, R28, R27 ;  /* 0x0000001b1c1b7220 */ /* 0x000fe20000410000 */
[----:B------:R-:W-:Y:S01]  /*0600*/  FMUL.FTZ R23, R23, R28 ;  /* 0x0000001c17177220 */ /* 0x000fe20000410000 */
[----:B------:R-:W-:Y:S08]  /*0610*/  F2F.BF16.F32 R24, R24 ;  /* 0x0000001800187304 */ /* 0x000ff00000202000 */
[----:B------:R-:W0:Y:S08]  /*0620*/  F2F.BF16.F32 R27, R27 ;  /* 0x0000001b001b7304 */ /* 0x000e300000202000 */
[----:B------:R-:W1:Y:S08]  /*0630*/  F2F.BF16.F32 R26, R26 ;  /* 0x0000001a001a7304 */ /* 0x000e700000202000 */
[----:B------:R-:W2:Y:S01]  /*0640*/  F2F.BF16.F32 R23, R23 ;  /* 0x0000001700177304 */ /* 0x000ea20000202000 */
[----:B0-----:R-:W-:Y:S01]  /*0650*/  SHF.L.U32 R13, R27, 0x10, RZ ;  /* 0x000000101b0d7819 */ /* 0x001fe200000006ff */
[----:B------:R-:W-:-:S02]  /*0660*/  IMAD.U32 R12, R24, 0x10000, RZ ;  /* 0x00010000180c7824 */ /* 0x000fc400078e00ff */
[----:B-1----:R-:W-:Y:S02]  /*0670*/  IMAD.U32 R17, R26, 0x10000, RZ ;  /* 0x000100001a117824 */ /* 0x002fe400078e00ff */
[----:B------:R-:W-:Y:S01]  /*0680*/  FADD.FTZ R12, R12, -R13 ;  /* 0x8000000d0c0c7221 */ /* 0x000fe20000010000 */
[----:B--2---:R-:W-:-:S04]  /*0690*/  IMAD.U32 R16, R23, 0x10000, RZ ;  /* 0x0001000017107824 */ /* 0x004fc800078e00ff */
[----:B------:R-:W-:Y:S01]  /*06a0*/  FADD.FTZ R16, R16, R17 ;  /* 0x0000001110107221 */ /* 0x000fe20000010000 */
[----:B------:R-:W-:-:S04]  /*06b0*/  F2FP.BF16.F32.PACK_AB R12, RZ, R12 ;  /* 0x0000000cff0c723e */ /* 0x000fc800000010ff */
[----:B------:R-:W-:Y:S01]  /*06c0*/  F2FP.BF16.F32.PACK_AB R16, RZ, R16 ;  /* 0x00000010ff10723e */ /* 0x000fe200000010ff */
[----:B------:R0:W-:Y:S04]  /*06d0*/  STG.E.U16 desc[UR4][R14.64], R12 ;  /* 0x0000000c0e007986 */ /* 0x0001e8000c101504 */
[----:B------:R0:W-:Y:S01]  /*06e0*/  STG.E.U16 desc[UR4][R14.64+0x2], R16 ;  /* 0x000002100e007986 */ /* 0x0001e2000c101504 */
[----:B------:R-:W-:Y:S05]  /*06f0*/  @!P1 BRA `(.L_x_2) ;  /* 0xfffffff800f09947 */ /* 0x000fea000383ffff */
.L_x_1:
[----:B------:R-:W-:Y:S05]  /*0700*/  BSYNC B0 ;  /* 0x0000000000007941 */ /* 0x000fea0003800000 */
.L_x_0:
[----:B------:R-:W-:Y:S02]  /*0710*/  ULDC.64 UR6, c[0x0][0x220] ;  /* 0x0000880000067ab9 */ /* 0x000fe40000000a00 */
[----:B------:R-:W-:-:S04]  /*0720*/  ISETP.NE.U32.AND P0, PT, RZ, UR6, PT ;  /* 0x00000006ff007c0c */ /* 0x000fc8000bf05070 */
[----:B------:R-:W-:-:S13]  /*0730*/  ISETP.NE.AND.EX P0, PT, RZ, UR7, PT, P0 ;  /* 0x00000007ff007c0c */ /* 0x000fda000bf05300 */
[----:B------:R-:W-:Y:S05]  /*0740*/  @!P0 EXIT ;  /* 0x000000000000894d */ /* 0x000fea0003800000 */
[----:B------:R-:W-:Y:S02]  /*0750*/  ULDC UR6, c[0x0][0x254] ;  /* 0x0000950000067ab9 */ /* 0x000fe40000000800 */
[----:B------:R-:W-:-:S05]  /*0760*/  IMAD R9, R5, UR6, RZ ;  /* 0x0000000605097c24 */ /* 0x000fca000f8e02ff */
[----:B------:R-:W-:-:S13]  /*0770*/  ISETP.GE.AND P0, PT, R8, R9, PT ;  /* 0x000000090800720c */ /* 0x000fda0003f06270 */
[----:B------:R-:W-:Y:S05]  /*0780*/  @P0 EXIT ;  /* 0x000000000000094d */ /* 0x000fea0003800000 */
[-C--:B------:R-:W-:Y:S01]  /*0790*/  IABS R18, R5.reuse ;  /* 0x0000000500127213 */ /* 0x080fe20000000000 */
[----:B------:R-:W-:Y:S01]  /*07a0*/  ULDC.64 UR6, c[0x0][0x240] ;  /* 0x0000900000067ab9 */ /* 0x000fe20000000a00 */
[----:B0-----:R-:W-:Y:S01]  /*07b0*/  SHF.R.S32.HI R12, RZ, 0x1f, R7 ;  /* 0x0000001fff0c7819 */ /* 0x001fe20000011407 */
[----:B------:R-:W-:Y:S01]  /*07c0*/  IMAD.WIDE.U32 R10, R7, UR6, RZ ;  /* 0x00000006070a7c25 */ /* 0x000fe2000f8e00ff */
[----:B------:R-:W0:Y:S01]  /*07d0*/  I2F.RP R13, R18 ;  /* 0x00000012000d7306 */ /* 0x000e220000209400 */
[----:B------:R-:W-:Y:S01]  /*07e0*/  ISETP.NE.AND P0, PT, R5, RZ, PT ;  /* 0x000000ff0500720c */ /* 0x000fe20003f05270 */
[----:B------:R-:W-:Y:S01]  /*07f0*/  ULDC.64 UR8, c[0x0][0x248] ;  /* 0x0000920000087ab9 */ /* 0x000fe20000000a00 */
[----:B------:R-:W-:Y:S01]  /*0800*/  IMAD R12, R12, UR6, RZ ;  /* 0x000000060c0c7c24 */ /* 0x000fe2000f8e02ff */
[----:B------:R-:W-:Y:S01]  /*0810*/  LOP3.LUT R19, RZ, R5, RZ, 0x33, !PT ;  /* 0x00000005ff137212 */ /* 0x000fe200078e33ff */
[----:B------:R-:W-:Y:S01]  /*0820*/  ULDC UR6, c[0x0][0x0] ;  /* 0x0000000000067ab9 */ /* 0x000fe20000000800 */
[----:B------:R-:W-:Y:S01]  /*0830*/  ULDC.64 UR10, c[0x0][0x228] ;  /* 0x00008a00000a7ab9 */ /* 0x000fe20000000a00 */
[----:B------:R-:W-:Y:S01]  /*0840*/  IMAD R7, R7, UR7, R12 ;  /* 0x0000000707077c24 */ /* 0x000fe2000f8e020c */
[----:B------:R-:W-:-:S03]  /*0850*/  ULDC.64 UR12, c[0x0][0x220] ;  /* 0x00008800000c7ab9 */ /* 0x000fc60000000a00 */
[----:B------:R-:W-:Y:S01]  /*0860*/  IMAD.IADD R7, R11, 0x1, R7 ;  /* 0x000000010b077824 */ /* 0x000fe200078e0207 */
[----:B0-----:R-:W0:Y:S02]  /*0870*/  MUFU.RCP R13, R13 ;  /* 0x0000000d000d7308 */ /* 0x001e240000001000 */
[----:B0-----:R-:W-:-:S06]  /*0880*/  VIADD R20, R13, 0xffffffe ;  /* 0x0ffffffe0d147836 */ /* 0x001fcc0000000000 */
[----:B------:R0:W1:Y:S02]  /*0890*/  F2I.FTZ.U32.TRUNC.NTZ R21, R20 ;  /* 0x0000001400157305 */ /* 0x000064000021f000 */
[----:B0-----:R-:W-:Y:S01]  /*08a0*/  IMAD.MOV.U32 R20, RZ, RZ, RZ ;  /* 0x000000ffff147224 */ /* 0x001fe200078e00ff */
[----:B-1----:R-:W-:-:S05]  /*08b0*/  IADD3 R15, RZ, -R21, RZ ;  /* 0x80000015ff0f7210 */ /* 0x002fca0007ffe0ff */
[----:B------:R-:W-:-:S04]  /*08c0*/  IMAD R15, R15, R18, RZ ;  /* 0x000000120f0f7224 */ /* 0x000fc800078e02ff */
[----:B------:R-:W-:-:S07]  /*08d0*/  IMAD.HI.U32 R20, R21, R15, R20 ;  /* 0x0000000f15147227 */ /* 0x000fce00078e0014 */
.L_x_3:
[----:B0-----:R-:W-:Y:S02]  /*08e0*/  IABS R12, R5 ;  /* 0x00000005000c7213 */ /* 0x001fe40000000000 */
[----:B------:R-:W-:-:S03]  /*08f0*/  IABS R13, R8 ;  /* 0x00000008000d7213 */ /* 0x000fc60000000000 */
        /* <DEDUP_REMOVED lines=25> */
[----:B------:R-:W-:-:S02]  /*0a90*/  IADD3 R15, P1, R23, R12, RZ ;  /* 0x0000000c170f7210 */ /* 0x000fc40007f3e0ff */
[----:B------:R-:W-:Y:S02]  /*0aa0*/  IADD3.X R23, R17, R4, RZ, P2, !PT ;  /* 0x0000000411177210 */ /* 0x000fe400017fe4ff */
[C---:B------:R-:W-:Y:S02]  /*0ab0*/  LEA R12, P3, R14.reuse, UR10, 0x1 ;  /* 0x0000000a0e0c7c11 */ /* 0x040fe4000f8608ff */
[----:B------:R-:W-:Y:S02]  /*0ac0*/  IADD3 R21, P2, R21, R0, RZ ;  /* 0x0000000015157210 */ /* 0x000fe40007f5e0ff */
[----:B------:R-:W-:Y:S02]  /*0ad0*/  IADD3.X R22, R25, R13, R16, P1, !PT ;  /* 0x0000000d19167210 */ /* 0x000fe40000ffe410 */
[----:B------:R-:W-:Y:S01]  /*0ae0*/  LEA.HI.X R13, R14, UR11, R23, 0x1, P3 ;  /* 0x0000000b0e0d7c11 */ /* 0x000fe200098f0c17 */
[----:B------:R-:W-:Y:S01]  /*0af0*/  IMAD.X R24, R17, 0x1, R6, P2 ;  /* 0x0000000111187824 */ /* 0x000fe200010e0606 */
[----:B------:R-:W-:-:S02]  /*0b00*/  LEA R14, P3, R15, UR12, 0x1 ;  /* 0x0000000c0f0e7c11 */ /* 0x000fc4000f8608ff */
[----:B------:R-:W-:Y:S01]  /*0b10*/  LEA R16, P1, R21, UR10, 0x1 ;  /* 0x0000000a15107c11 */ /* 0x000fe2000f8208ff */
[----:B------:R-:W2:Y:S01]  /*0b20*/  LDG.E.U16.CONSTANT R12, desc[UR4][R12.64] ;  /* 0x000000040c0c7981 */ /* 0x000ea2000c1e9500 */
[----:B------:R-:W-:Y:S02]  /*0b30*/  LEA.HI.X R15, R15, UR13, R22, 0x1, P3 ;  /* 0x0000000d0f0f7c11 */ /* 0x000fe400098f0c16 */
[----:B------:R-:W-:-:S03]  /*0b40*/  LEA.HI.X R17, R21, UR11, R24, 0x1, P1 ;  /* 0x0000000b15117c11 */ /* 0x000fc600088f0c18 */
[----:B------:R-:W3:Y:S04]  /*0b50*/  LDG.E.U16 R21, desc[UR4][R14.64] ;  /* 0x000000040e157981 */ /* 0x000ee8000c1e1500 */
[----:B------:R-:W4:Y:S04]  /*0b60*/  LDG.E.U16.CONSTANT R16, desc[UR4][R16.64] ;  /* 0x0000000410107981 */ /* 0x000f28000c1e9500 */
[----:B------:R-:W5:Y:S01]  /*0b70*/  LDG.E.U16 R22, desc[UR4][R14.64+0x2] ;  /* 0x000002040e167981 */ /* 0x000f62000c1e1500 */
[----:B------:R-:W-:-:S05]  /*0b80*/  VIADD R8, R8, UR6 ;  /* 0x0000000608087c36 */ /* 0x000fca0008000000 */
[----:B------:R-:W-:Y:S01]  /*0b90*/  ISETP.GE.AND P1, PT, R8, R9, PT ;  /* 0x000000090800720c */ /* 0x000fe20003f26270 */
[----:B--2---:R-:W-:Y:S01]  /*0ba0*/  IMAD.U32 R24, R12, 0x10000, RZ ;  /* 0x000100000c187824 */ /* 0x004fe200078e00ff */
[----:B---3--:R-:W-:Y:S01]  /*0bb0*/  SHF.L.U32 R21, R21, 0x10, RZ ;  /* 0x0000001015157819 */ /* 0x008fe200000006ff */
[----:B----4-:R-:W-:-:S04]  /*0bc0*/  IMAD.U32 R26, R16, 0x10000, RZ ;  /* 0x00010000101a7824 */ /* 0x010fc800078e00ff */
[C---:B------:R-:W-:Y:S01]  /*0bd0*/  FMUL.FTZ R23, R21.reuse, R24 ;  /* 0x0000001815177220 */ /* 0x040fe20000410000 */
[----:B-----5:R-:W-:Y:S02]  /*0be0*/  IMAD.U32 R25, R22, 0x10000, RZ ;  /* 0x0001000016197824 */ /* 0x020fe400078e00ff */
[-C--:B------:R-:W-:Y:S02]  /*0bf0*/  FMUL.FTZ R21, R21, R26.reuse ;  /* 0x0000001a15157220 */ /* 0x080fe40000410000 */
[----:B------:R-:W-:Y:S01]  /*0c00*/  FMUL.FTZ R24, R24, R25 ;  /* 0x0000001918187220 */ /* 0x000fe20000410000 */
[----:B------:R-:W-:Y:S01]  /*0c10*/  FMUL.FTZ R26, R25, R26 ;  /* 0x0000001a191a7220 */ /* 0x000fe20000410000 */
[----:B------:R-:W0:Y:S08]  /*0c20*/  F2F.BF16.F32 R23, R23 ;  /* 0x0000001700177304 */ /* 0x000e300000202000 */
[----:B------:R-:W1:Y:S08]  /*0c30*/  F2F.BF16.F32 R24, R24 ;  /* 0x0000001800187304 */ /* 0x000e700000202000 */
[----:B------:R-:W2:Y:S08]  /*0c40*/  F2F.BF16.F32 R21, R21 ;  /* 0x0000001500157304 */ /* 0x000eb00000202000 */
[----:B------:R-:W3:Y:S01]  /*0c50*/  F2F.BF16.F32 R26, R26 ;  /* 0x0000001a001a7304 */ /* 0x000ee20000202000 */
[----:B0-----:R-:W-:-:S02]  /*0c60*/  SHF.L.U32 R12, R23, 0x10, RZ ;  /* 0x00000010170c7819 */ /* 0x001fc400000006ff */
[----:B-1----:R-:W-:Y:S01]  /*0c70*/  SHF.L.U32 R16, R24, 0x10, RZ ;  /* 0x0000001018107819 */ /* 0x002fe200000006ff */
[----:B--2---:R-:W-:-:S04]  /*0c80*/  IMAD.U32 R17, R21, 0x10000, RZ ;  /* 0x0001000015117824 */ /* 0x004fc800078e00ff */
[----:B------:R-:W-:Y:S01]  /*0c90*/  FADD.FTZ R16, R16, R17 ;  /* 0x0000001110107221 */ /* 0x000fe20000010000 */
[----:B---3--:R-:W-:-:S04]  /*0ca0*/  IMAD.U32 R13, R26, 0x10000, RZ ;  /* 0x000100001a0d7824 */ /* 0x008fc800078e00ff */
[----:B------:R-:W-:Y:S01]  /*0cb0*/  FADD.FTZ R12, R12, -R13 ;  /* 0x8000000d0c0c7221 */ /* 0x000fe20000010000 */
[----:B------:R-:W-:-:S04]  /*0cc0*/  F2FP.BF16.F32.PACK_AB R16, RZ, R16 ;  /* 0x00000010ff10723e */ /* 0x000fc800000010ff */
[----:B------:R-:W-:Y:S01]  /*0cd0*/  F2FP.BF16.F32.PACK_AB R12, RZ, R12 ;  /* 0x0000000cff0c723e */ /* 0x000fe200000010ff */
[----:B------:R0:W-:Y:S04]  /*0ce0*/  STG.E.U16 desc[UR4][R14.64+0x2], R16 ;  /* 0x000002100e007986 */ /* 0x0001e8000c101504 */
[----:B------:R0:W-:Y:S01]  /*0cf0*/  STG.E.U16 desc[UR4][R14.64], R12 ;  /* 0x0000000c0e007986 */ /* 0x0001e2000c101504 */
[----:B------:R-:W-:Y:S05]  /*0d00*/  @!P1 BRA `(.L_x_3) ;  /* 0xfffffff800f49947 */ /* 0x000fea000383ffff */
[----:B------:R-:W-:Y:S05]  /*0d10*/  EXIT ;  /* 0x000000000000794d */ /* 0x000fea0003800000 */
.L_x_4:
[----:B------:R-:W-:-:S00]  /*0d20*/  BRA `(.L_x_4) ;  /* 0xfffffffc00fc7947 */ /* 0x000fc0000383ffff */
[----:B------:R-:W-:-:S00]  /*0d30*/  NOP ;  /* 0x0000000000007918 */ /* 0x000fc00000000000 */
        /* <DEDUP_REMOVED lines=12> */
.L_x_30:


//--------------------- .text._ZN4vllm23rotary_embedding_kernelIN3c108BFloat16ELb1EEEvPKlPT_S6_PKS5_illliii --------------------------
	.section	.text._ZN4vllm23rotary_embedding_kernelIN3c108BFloat16ELb1EEEvPKlPT_S6_PKS5_illliii,"ax",@progbits
	.align	128
        .global         _ZN4vllm23rotary_embedding_kernelIN3c108BFloat16ELb1EEEvPKlPT_S6_PKS5_illliii
        .type           _ZN4vllm23rotary_embedding_kernelIN3c108BFloat16ELb1EEEvPKlPT_S6_PKS5_illliii,@function
        .size           _ZN4vllm23rotary_embedding_kernelIN3c108BFloat16ELb1EEEvPKlPT_S6_PKS5_illliii,(.L_x_31 - _ZN4vllm23rotary_embedding_kernelIN3c108BFloat16ELb1EEEvPKlPT_S6_PKS5_illliii)
        .other          _ZN4vllm23rotary_embedding_kernelIN3c108BFloat16ELb1EEEvPKlPT_S6_PKS5_illliii,@"STO_CUDA_ENTRY STV_DEFAULT"
_ZN4vllm23rotary_embedding_kernelIN3c108BFloat16ELb1EEEvPKlPT_S6_PKS5_illliii:
.text._ZN4vllm23rotary_embedding_kernelIN3c108BFloat16ELb1EEEvPKlPT_S6_PKS5_illliii:
        /* <DEDUP_REMOVED lines=26> */
[-C--:B------:R-:W-:Y:S01]  /*01a0*/  IABS R11, R5.reuse ;  /* 0x00000005000b7213 */ /* 0x080fe20000000000 */
[----:B------:R-:W0:Y:S01]  /*01b0*/  LDC R20, c[0x0][RZ] ;  /* 0x00000000ff147b82 */ /* 0x000e220000000800 */
[----:B------:R-:W-:Y:S01]  /*01c0*/  ULDC.64 UR6, c[0x0][0x238] ;  /* 0x00008e0000067ab9 */ /* 0x000fe20000000a00 */
[----:B------:R-:W-:Y:S01]  /*01d0*/  ISETP.NE.AND P0, PT, R5, RZ, PT ;  /* 0x000000ff0500720c */ /* 0x000fe20003f05270 */
[----:B------:R-:W1:Y:S01]  /*01e0*/  I2F.RP R14, R11 ;  /* 0x0000000b000e7306 */ /* 0x000e620000209400 */
[----:B------:R-:W-:Y:S01]  /*01f0*/  IMAD R16, R10, UR6, RZ ;  /* 0x000000060a107c24 */ /* 0x000fe2000f8e02ff */
[----:B------:R-:W-:Y:S02]  /*0200*/  MOV R24, R8 ;  /* 0x0000000800187202 */ /* 0x000fe40000000f00 */
[----:B------:R-:W-:Y:S01]  /*0210*/  LOP3.LUT R22, RZ, R5, RZ, 0x33, !PT ;  /* 0x00000005ff167212 */ /* 0x000fe200078e33ff */
[----:B------:R-:W-:-:S03]  /*0220*/  IMAD R23, R7, UR7, R16 ;  /* 0x0000000707177c24 */ /* 0x000fc6000f8e0210 */
[----:B-1----:R-:W1:Y:S02]  /*0230*/  MUFU.RCP R14, R14 ;  /* 0x0000000e000e7308 */ /* 0x002e640000001000 */
[----:B-1----:R-:W-:-:S06]  /*0240*/  VIADD R12, R14, 0xffffffe ;  /* 0x0ffffffe0e0c7836 */ /* 0x002fcc0000000000 */
[----:B------:R1:W2:Y:S02]  /*0250*/  F2I.FTZ.U32.TRUNC.NTZ R13, R12 ;  /* 0x0000000c000d7305 */ /* 0x0002a4000021f000 */
[----:B-1----:R-:W-:Y:S02]  /*0260*/  IMAD.MOV.U32 R12, RZ, RZ, RZ ;  /* 0x000000ffff0c7224 */ /* 0x002fe400078e00ff */
[----:B--2---:R-:W-:-:S04]  /*0270*/  IMAD.MOV R18, RZ, RZ, -R13 ;  /* 0x000000ffff127224 */ /* 0x004fc800078e0a0d */
[----:B------:R-:W-:Y:S02]  /*0280*/  IMAD R21, R18, R11, RZ ;  /* 0x0000000b12157224 */ /* 0x000fe400078e02ff */
[----:B------:R-:W-:-:S04]  /*0290*/  IMAD.WIDE.U32 R10, R7, UR6, RZ ;  /* 0x00000006070a7c25 */ /* 0x000fc8000f8e00ff */
[----:B------:R-:W-:-:S04]  /*02a0*/  IMAD.HI.U32 R21, R13, R21, R12 ;  /* 0x000000150d157227 */ /* 0x000fc800078e000c */
[----:B0-----:R-:W-:-:S07]  /*02b0*/  IMAD.IADD R23, R11, 0x1, R23 ;  /* 0x000000010b177824 */ /* 0x001fce00078e0217 */
.L_x_7:
        /* <DEDUP_REMOVED lines=8> */
[----:B------:R-:W-:Y:S01]  /*0340*/  @!P2 IMAD.IADD R13, R13, 0x1, -R14 ;  /* 0x000000010d0da824 */ /* 0x000fe200078e0a0e */
[----:B------:R-:W-:-:S04]  /*0350*/  @!P2 IADD3 R12, R12, 0x1, RZ ;  /* 0x000000010c0ca810 */ /* 0x000fc80007ffe0ff */
[----:B------:R-:W-:Y:S02]  /*0360*/  ISETP.GE.U32.AND P1, PT, R13, R16, PT ;  /* 0x000000100d00720c */ /* 0x000fe40003f26070 */
[----:B------:R-:W-:-:S04]  /*0370*/  LOP3.LUT R13, R24, R5, RZ, 0x3c, !PT ;  /* 0x00000005180d7212 */ /* 0x000fc800078e3cff */
[----:B------:R-:W-:Y:S01]  /*0380*/  ISETP.GE.AND P3, PT, R13, RZ, PT ;  /* 0x000000ff0d00720c */ /* 0x000fe20003f66270 */
[----:B------:R-:W-:-:S06]  /*0390*/  IMAD.MOV.U32 R13, RZ, RZ, R23 ;  /* 0x000000ffff0d7224 */ /* 0x000fcc00078e0017 */
[----:B------:R-:W-:-:S06]  /*03a0*/  @P1 VIADD R12, R12, 0x1 ;  /* 0x000000010c0c1836 */ /* 0x000fcc0000000000 */
[----:B------:R-:W-:-:S05]  /*03b0*/  @!P3 IMAD.MOV R12, RZ, RZ, -R12 ;  /* 0x000000ffff0cb224 */ /* 0x000fca00078e0a0c */
[----:B------:R-:W-:-:S04]  /*03c0*/  SEL R15, R22, R12, !P0 ;  /* 0x0000000c160f7207 */ /* 0x000fc80004000000 */
[--C-:B------:R-:W-:Y:S01]  /*03d0*/  SHF.R.S32.HI R12, RZ, 0x1f, R15.reuse ;  /* 0x0000001fff0c7819 */ /* 0x100fe2000001140f */
[----:B------:R-:W-:-:S04]  /*03e0*/  IMAD.MOV R17, RZ, RZ, -R15 ;  /* 0x000000ffff117224 */ /* 0x000fc800078e0a0f */
[----:B------:R-:W-:Y:S01]  /*03f0*/  IMAD R14, R12, UR8, RZ ;  /* 0x000000080c0e7c24 */ /* 0x000fe2000f8e02ff */
[----:B------:R-:W-:Y:S01]  /*0400*/  MOV R12, R10 ;  /* 0x0000000a000c7202 */ /* 0x000fe20000000f00 */
[----:B------:R-:W-:Y:S02]  /*0410*/  IMAD R17, R5, R17, R24 ;  /* 0x0000001105117224 */ /* 0x000fe400078e0218 */
[C---:B------:R-:W-:Y:S02]  /*0420*/  IMAD R19, R15.reuse, UR9, R14 ;  /* 0x000000090f137c24 */ /* 0x040fe4000f8e020e */
[----:B------:R-:W-:Y:S01]  /*0430*/  IMAD.WIDE.U32 R12, R15, UR8, R12 ;  /* 0x000000080f0c7c25 */ /* 0x000fe2000f8e000c */
[--C-:B------:R-:W-:Y:S02]  /*0440*/  SHF.R.S32.HI R25, RZ, 0x1f, R17.reuse ;  /* 0x0000001fff197819 */ /* 0x100fe40000011411 */
[----:B------:R-:W-:Y:S01]  /*0450*/  IADD3 R26, P3, R17, R2, RZ ;  /* 0x00000002111a7210 */ /* 0x000fe20007f7e0ff */
[----:B------:R-:W-:Y:S01]  /*0460*/  IMAD.IADD R27, R5, 0x1, R17 ;  /* 0x00000001051b7824 */ /* 0x000fe200078e0211 */
[----:B------:R-:W-:Y:S01]  /*0470*/  IADD3 R15, P1, R17, R12, RZ ;  /* 0x0000000c110f7210 */ /* 0x000fe20007f3e0ff */
[----:B------:R-:W-:Y:S01]  /*0480*/  IMAD.IADD R14, R13, 0x1, R19 ;  /* 0x000000010d0e7824 */ /* 0x000fe200078e0213 */
[----:B------:R-:W-:-:S02]  /*0490*/  IADD3.X R13, R25, R4, RZ, P3, !PT ;  /* 0x00000004190d7210 */ /* 0x000fc40001ffe4ff */
[C---:B------:R-:W-:Y:S01]  /*04a0*/  LEA R16, P3, R26.reuse, UR10, 0x1 ;  /* 0x0000000a1a107c11 */ /* 0x040fe2000f8608ff */
[----:B------:R-:W-:Y:S01]  /*04b0*/  IMAD.X R28, R25, 0x1, R14, P1 ;  /* 0x00000001191c7824 */ /* 0x000fe200008e060e */
[----:B------:R-:W-:Y:S02]  /*04c0*/  IADD3 R19, P2, R27, R12, RZ ;  /* 0x0000000c1b137210 */ /* 0x000fe40007f5e0ff */
[----:B------:R-:W-:Y:S02]  /*04d0*/  IADD3 R18, P4, R17, R0, RZ ;  /* 0x0000000011127210 */ /* 0x000fe40007f9e0ff */
[----:B------:R-:W-:Y:S02]  /*04e0*/  LEA.HI.X R17, R26, UR11, R13, 0x1, P3 ;  /* 0x0000000b1a117c11 */ /* 0x000fe400098f0c0d */
[----:B------:R-:W-:Y:S01]  /*04f0*/  LEA.HI.X.SX32 R26, R27, R14, 0x1, P2 ;  /* 0x0000000e1b1a7211 */ /* 0x000fe200010f0eff */
[----:B------:R-:W-:Y:S01]  /*0500*/  IMAD.X R25, R25, 0x1, R6, P4 ;  /* 0x0000000119197824 */ /* 0x000fe200020e0606 */
[----:B------:R-:W-:Y:S01]  /*0510*/  LEA R12, P2, R15, UR12, 0x1 ;  /* 0x0000000c0f0c7c11 */ /* 0x000fe2000f8408ff */
[----:B------:R-:W2:Y:S01]  /*0520*/  LDG.E.U16.CONSTANT R16, desc[UR4][R16.64] ;  /* 0x0000000410107981 */ /* 0x000ea2000c1e9500 */
[----:B------:R-:W-:-:S02]  /*0530*/  LEA R14, P1, R18, UR10, 0x1 ;  /* 0x0000000a120e7c11 */ /* 0x000fc4000f8208ff */
[----:B------:R-:W-:Y:S02]  /*0540*/  LEA.HI.X R13, R15, UR13, R28, 0x1, P2 ;  /* 0x0000000d0f0d7c11 */ /* 0x000fe400090f0c1c */
[----:B------:R-:W-:Y:S02]  /*0550*/  LEA.HI.X R15, R18, UR11, R25, 0x1, P1 ;  /* 0x0000000b120f7c11 */ /* 0x000fe400088f0c19 */
[C---:B------:R-:W-:Y:S01]  /*0560*/  LEA R18, P1, R19.reuse, UR12, 0x1 ;  /* 0x0000000c13127c11 */ /* 0x040fe2000f8208ff */
[----:B------:R-:W3:Y:S03]  /*0570*/  LDG.E.U16 R27, desc[UR4][R12.64] ;  /* 0x000000040c1b7981 */ /* 0x000ee6000c1e1500 */
[----:B------:R-:W-:Y:S01]  /*0580*/  LEA.HI.X R19, R19, UR13, R26, 0x1, P1 ;  /* 0x0000000d13137c11 */ /* 0x000fe200088f0c1a */
[----:B------:R-:W4:Y:S04]  /*0590*/  LDG.E.U16.CONSTANT R14, desc[UR4][R14.64] ;  /* 0x000000040e0e7981 */ /* 0x000f28000c1e9500 */
[----:B------:R-:W5:Y:S01]  /*05a0*/  LDG.E.U16 R28, desc[UR4][R18.64] ;  /* 0x00000004121c7981 */ /* 0x000f62000c1e1500 */
[----:B------:R-:W-:-:S05]  /*05b0*/  IMAD.IADD R24, R20, 0x1, R24 ;  /* 0x0000000114187824 */ /* 0x000fca00078e0218 */
[----:B------:R-:W-:Y:S01]  /*05c0*/  ISETP.GE.AND P1, PT, R24, R9, PT ;  /* 0x000000091800720c */ /* 0x000fe20003f26270 */
[----:B--2---:R-:W-:Y:S01]  /*05d0*/  IMAD.U32 R25, R16, 0x10000, RZ ;  /* 0x0001000010197824 */ /* 0x004fe200078e00ff */
[----:B---3--:R-:W-:Y:S01]  /*05e0*/  SHF.L.U32 R27, R27, 0x10, RZ ;  /* 0x000000101b1b7819 */ /* 0x008fe200000006ff */
[----:B----4-:R-:W-:Y:S02]  /*05f0*/  IMAD.U32 R29, R14, 0x10000, RZ ;  /* 0x000100000e1d7824 */ /* 0x010fe400078e00ff */
[----:B-----5:R-:W-:Y:S02]  /*0600*/  IMAD.U32 R28, R28, 0x10000, RZ ;  /* 0x000100001c1c7824 */ /* 0x020fe400078e00ff */
[C---:B------:R-:W-:Y:S01]  /*0610*/  FMUL.FTZ R16, R27.reuse, R29 ;  /* 0x0000001d1b107220 */ /* 0x040fe20000410000 */
[----:B------:R-:W-:Y:S01]  /*0620*/  FMUL.FTZ R26, R27, R25 ;  /* 0x000000191b1a7220 */ /* 0x000fe20000410000 */
[----:B------:R-:W-:Y:S01]  /*0630*/  FMUL.FTZ R29, R28, R29 ;  /* 0x0000001d1c1d7220 */ /* 0x000fe20000410000 */
[----:B------:R-:W-:-:S03]  /*0640*/  FMUL.FTZ R25, R25, R28 ;  /* 0x0000001c19197220 */ /* 0x000fc60000410000 */
[----:B------:R-:W-:Y:S08]  /*0650*/  F2F.BF16.F32 R16, R16 ;  /* 0x0000001000107304 */ /* 0x000ff00000202000 */
[----:B------:R-:W0:Y:S08]  /*0660*/  F2F.BF16.F32 R26, R26 ;  /* 0x0000001a001a7304 */ /* 0x000e300000202000 */
[----:B------:R-:W1:Y:S08]  /*0670*/  F2F.BF16.F32 R29, R29 ;  /* 0x0000001d001d7304 */ /* 0x000e700000202000 */
[----:B------:R-:W2:Y:S01]  /*0680*/  F2F.BF16.F32 R25, R25 ;  /* 0x0000001900197304 */ /* 0x000ea20000202000 */
[----:B0-----:R-:W-:Y:S01]  /*0690*/  IMAD.U32 R14, R26, 0x10000, RZ ;  /* 0x000100001a0e7824 */ /* 0x001fe200078e00ff */
[----:B------:R-:W-:Y:S01]  /*06a0*/  SHF.L.U32 R28, R16, 0x10, RZ ;  /* 0x00000010101c7819 */ /* 0x000fe200000006ff */
[----:B-1----:R-:W-:-:S04]  /*06b0*/  IMAD.U32 R15, R29, 0x10000, RZ ;  /* 0x000100001d0f7824 */ /* 0x002fc800078e00ff */
        /* <DEDUP_REMOVED lines=8> */
.L_x_6:
[----:B------:R-:W-:Y:S05]  /*0740*/  BSYNC B0 ;  /* 0x0000000000007941 */ /* 0x000fea0003800000 */
.L_x_5:
        /* <DEDUP_REMOVED lines=20> */
[----:B------:R-:W-:Y:S01]  /*0890*/  ULDC.64 UR12, c[0x0][0x220] ;  /* 0x00008800000c7ab9 */ /* 0x000fe20000000a00 */
[----:B------:R-:W-:-:S02]  /*08a0*/  IMAD.MOV.U32 R12, RZ, RZ, RZ ;  /* 0x000000ffff0c7224 */ /* 0x000fc400078e00ff */
[----:B------:R-:W-:Y:S01]  /*08b0*/  IMAD.IADD R7, R11, 0x1, R7 ;  /* 0x000000010b077824 */ /* 0x000fe200078e0207 */
[----:B0-----:R-:W0:Y:S02]  /*08c0*/  MUFU.RCP R14, R14 ;  /* 0x0000000e000e7308 */ /* 0x001e240000001000 */
[----:B0-----:R-:W-:-:S06]  /*08d0*/  IADD3 R13, R14, 0xffffffe, RZ ;  /* 0x0ffffffe0e0d7810 */ /* 0x001fcc0007ffe0ff */
[----:B------:R-:W0:Y:S02]  /*08e0*/  F2I.FTZ.U32.TRUNC.NTZ R13, R13 ;  /* 0x0000000d000d7305 */ /* 0x000e24000021f000 */
[----:B0-----:R-:W-:-:S04]  /*08f0*/  IMAD.MOV R21, RZ, RZ, -R13 ;  /* 0x000000ffff157224 */ /* 0x001fc800078e0a0d */
[----:B------:R-:W-:-:S04]  /*0900*/  IMAD R21, R21, R20, RZ ;  /* 0x0000001415157224 */ /* 0x000fc800078e02ff */
[----:B------:R-:W-:-:S07]  /*0910*/  IMAD.HI.U32 R21, R13, R21, R12 ;  /* 0x000000150d157227 */ /* 0x000fce00078e000c */
.L_x_8:
[----:B0-----:R-:W-:Y:S02]  /*0920*/  IABS R12, R5 ;  /* 0x00000005000c7213 */ /* 0x001fe40000000000 */
[----:B------:R-:W-:Y:S02]  /*0930*/  IABS R13, R8 ;  /* 0x00000008000d7213 */ /* 0x000fe40000000000 */
[----:B------:R-:W-:-:S03]  /*0940*/  IADD3 R14, RZ, -R12, RZ ;  /* 0x8000000cff0e7210 */ /* 0x000fc60007ffe0ff */
[----:B------:R-:W-:-:S04]  /*0950*/  IMAD.HI.U32 R12, R21, R13, RZ ;  /* 0x0000000d150c7227 */ /* 0x000fc800078e00ff */
[----:B------:R-:W-:Y:S01]  /*0960*/  IMAD R13, R12, R14, R13 ;  /* 0x0000000e0c0d7224 */ /* 0x000fe200078e020d */
[----:B------:R-:W-:-:S04]  /*0970*/  IABS R14, R5 ;  /* 0x00000005000e7213 */ /* 0x000fc80000000000 */
[----:B------:R-:W-:-:S13]  /*0980*/  ISETP.GT.U32.AND P2, PT, R20, R13, PT ;  /* 0x0000000d1400720c */ /* 0x000fda0003f44070 */
[----:B------:R-:W-:Y:S02]  /*0990*/  @!P2 IMAD.IADD R13, R13, 0x1, -R14 ;  /* 0x000000010d0da824 */ /* 0x000fe400078e0a0e */
[----:B------:R-:W-:-:S03]  /*09a0*/  @!P2 VIADD R12, R12, 0x1 ;  /* 0x000000010c0ca836 */ /* 0x000fc60000000000 */
[----:B------:R-:W-:Y:S02]  /*09b0*/  ISETP.GE.U32.AND P1, PT, R13, R20, PT ;  /* 0x000000140d00720c */ /* 0x000fe40003f26070 */
[----:B------:R-:W-:-:S04]  /*09c0*/  LOP3.LUT R13, R8, R5, RZ, 0x3c, !PT ;  /* 0x00000005080d7212 */ /* 0x000fc800078e3cff */
[----:B------:R-:W-:Y:S01]  /*09d0*/  ISETP.GE.AND P3, PT, R13, RZ, PT ;  /* 0x000000ff0d00720c */ /* 0x000fe20003f66270 */
[----:B------:R-:W-:-:S06]  /*09e0*/  IMAD.MOV.U32 R13, RZ, RZ, R7 ;  /* 0x000000ffff0d7224 */ /* 0x000fcc00078e0007 */
[----:B------:R-:W-:-:S06]  /*09f0*/  @P1 VIADD R12, R12, 0x1 ;  /* 0x000000010c0c1836 */ /* 0x000fcc0000000000 */
[----:B------:R-:W-:-:S04]  /*0a00*/  @!P3 IADD3 R12, -R12, RZ, RZ ;  /* 0x000000ff0c0cb210 */ /* 0x000fc80007ffe1ff */
[----:B------:R-:W-:Y:S01]  /*0a10*/  SEL R17, R22, R12, !P0 ;  /* 0x0000000c16117207 */ /* 0x000fe20004000000 */
[----:B------:R-:W-:-:S03]  /*0a20*/  IMAD.MOV.U32 R12, RZ, RZ, R10 ;  /* 0x000000ffff0c7224 */ /* 0x000fc600078e000a */
[--C-:B------:R-:W-:Y:S01]  /*0a30*/  SHF.R.S32.HI R14, RZ, 0x1f, R17.reuse ;  /* 0x0000001fff0e7819 */ /* 0x100fe20000011411 */
[----:B------:R-:W-:-:S04]  /*0a40*/  IMAD.MOV R19, RZ, RZ, -R17 ;  /* 0x000000ffff137224 */ /* 0x000fc800078e0a11 */
[----:B------:R-:W-:Y:S02]  /*0a50*/  IMAD R19, R5, R19, R8 ;  /* 0x0000001305137224 */ /* 0x000fe400078e0208 */
[----:B------:R-:W-:Y:S02]  /*0a60*/  IMAD R16, R14, UR8, RZ ;  /* 0x000000080e107c24 */ /* 0x000fe4000f8e02ff */
[----:B------:R-:W-:Y:S01]  /*0a70*/  IMAD.WIDE.U32 R14, R17, UR8, R12 ;  /* 0x00000008110e7c25 */ /* 0x000fe2000f8e000c */
[----:B------:R-:W-:Y:S02]  /*0a80*/  SHF.R.S32.HI R25, RZ, 0x1f, R19 ;  /* 0x0000001fff197819 */ /* 0x000fe40000011413 */
[----:B------:R-:W-:Y:S01]  /*0a90*/  IADD3 R13, P2, R19, R2, RZ ;  /* 0x00000002130d7210 */ /* 0x000fe20007f5e0ff */
[----:B------:R-:W-:Y:S01]  /*0aa0*/  IMAD R27, R17, UR9, R16 ;  /* 0x00000009111b7c24 */ /* 0x000fe2000f8e0210 */
[----:B------:R-:W-:Y:S02]  /*0ab0*/  IADD3 R17, P1, R19, R0, RZ ;  /* 0x0000000013117210 */ /* 0x000fe40007f3e0ff */
[----:B------:R-:W-:Y:S01]  /*0ac0*/  IADD3 R23, R5, R19, RZ ;  /* 0x0000001305177210 */ /* 0x000fe20007ffe0ff */
[----:B------:R-:W-:Y:S01]  /*0ad0*/  IMAD.X R16, R25, 0x1, R4, P2 ;  /* 0x0000000119107824 */ /* 0x000fe200010e0604 */
[----:B------:R-:W-:Y:S01]  /*0ae0*/  LEA R12, P4, R13, UR10, 0x1 ;  /* 0x0000000a0d0c7c11 */ /* 0x000fe2000f8808ff */
[----:B------:R-:W-:Y:S01]  /*0af0*/  IMAD.IADD R24, R15, 0x1, R27 ;  /* 0x000000010f187824 */ /* 0x000fe200078e021b */
[-C--:B------:R-:W-:Y:S01]  /*0b00*/  IADD3 R18, P3, R19, R14.reuse, RZ ;  /* 0x0000000e13127210 */ /* 0x080fe20007f7e0ff */
[----:B------:R-:W-:Y:S01]  /*0b10*/  IMAD.X R26, R25, 0x1, R6, P1 ;  /* 0x00000001191a7824 */ /* 0x000fe200008e0606 */
[----:B------:R-:W-:-:S02]  /*0b20*/  IADD3 R19, P2, R23, R14, RZ ;  /* 0x0000000e17137210 */ /* 0x000fc40007f5e0ff */
[----:B------:R-:W-:Y:S02]  /*0b30*/  LEA.HI.X R13, R13, UR11, R16, 0x1, P4 ;  /* 0x0000000b0d0d7c11 */ /* 0x000fe4000a0f0c10 */
[C---:B------:R-:W-:Y:S02]  /*0b40*/  LEA R14, P4, R18.reuse, UR12, 0x1 ;  /* 0x0000000c120e7c11 */ /* 0x040fe4000f8808ff */
[----:B------:R-:W-:Y:S01]  /*0b50*/  IADD3.X R25, R25, R24, RZ, P3, !PT ;  /* 0x0000001819197210 */ /* 0x000fe20001ffe4ff */
[----:B------:R-:W2:Y:S01]  /*0b60*/  LDG.E.U16.CONSTANT R12, desc[UR4][R12.64] ;  /* 0x000000040c0c7981 */ /* 0x000ea2000c1e9500 */
[C---:B------:R-:W-:Y:S02]  /*0b70*/  LEA R16, P1, R17.reuse, UR10, 0x1 ;  /* 0x0000000a11107c11 */ /* 0x040fe4000f8208ff */
[----:B------:R-:W-:Y:S02]  /*0b80*/  LEA.HI.X R15, R18, UR13, R25, 0x1, P4 ;  /* 0x0000000d120f7c11 */ /* 0x000fe4000a0f0c19 */
[----:B------:R-:W-:-:S02]  /*0b90*/  LEA.HI.X R17, R17, UR11, R26, 0x1, P1 ;  /* 0x0000000b11117c11 */ /* 0x000fc400088f0c1a */
[----:B------:R-:W-:Y:S01]  /*0ba0*/  LEA.HI.X.SX32 R24, R23, R24, 0x1, P2 ;  /* 0x0000001817187211 */ /* 0x000fe200010f0eff */
[----:B------:R-:W3:Y:S01]  /*0bb0*/  LDG.E.U16 R25, desc[UR4][R14.64] ;  /* 0x000000040e197981 */ /* 0x000ee2000c1e1500 */
[----:B------:R-:W-:-:S03]  /*0bc0*/  LEA R18, P1, R19, UR12, 0x1 ;  /* 0x0000000c13127c11 */ /* 0x000fc6000f8208ff */
[----:B------:R-:W4:Y:S01]  /*0bd0*/  LDG.E.U16.CONSTANT R16, desc[UR4][R16.64] ;  /* 0x0000000410107981 */ /* 0x000f22000c1e9500 */
[----:B------:R-:W-:-:S05]  /*0be0*/  LEA.HI.X R19, R19, UR13, R24, 0x1, P1 ;  /* 0x0000000d13137c11 */ /* 0x000fca00088f0c18 */
[----:B------:R-:W5:Y:S01]  /*0bf0*/  LDG.E.U16 R26, desc[UR4][R18.64] ;  /* 0x00000004121a7981 */ /* 0x000f62000c1e1500 */
[----:B------:R-:W-:-:S05]  /*0c00*/  VIADD R8, R8, UR6 ;  /* 0x0000000608087c36 */ /* 0x000fca0008000000 */
[----:B------:R-:W-:Y:S01]  /*0c10*/  ISETP.GE.AND P1, PT, R8, R9, PT ;  /* 0x000000090800720c */ /* 0x000fe20003f26270 */
[----:B--2---:R-:W-:Y:S02]  /*0c20*/  IMAD.U32 R23, R12, 0x10000, RZ ;  /* 0x000100000c177824 */ /* 0x004fe400078e00ff */
[----:B---3--:R-:W-:Y:S02]  /*0c30*/  IMAD.U32 R28, R25, 0x10000, RZ ;  /* 0x00010000191c7824 */ /* 0x008fe400078e00ff */
[----:B----4-:R-:W-:Y:S02]  /*0c40*/  IMAD.U32 R25, R16, 0x10000, RZ ;  /* 0x0001000010197824 */ /* 0x010fe400078e00ff */
[----:B------:R-:W-:Y:S01]  /*0c50*/  FMUL.FTZ R24, R28, R23 ;  /* 0x000000171c187220 */ /* 0x000fe20000410000 */
[----:B-----5:R-:W-:Y:S01]  /*0c60*/  SHF.L.U32 R26, R26, 0x10, RZ ;  /* 0x000000101a1a7819 */ /* 0x020fe200000006ff */
[----:B------:R-:W-:-:S04]  /*0c70*/  FMUL.FTZ R28, R28, R25 ;  /* 0x000000191c1c7220 */ /* 0x000fc80000410000 */
[----:B------:R-:W-:Y:S01]  /*0c80*/  FMUL.FTZ R25, R26, R25 ;  /* 0x000000191a197220 */ /* 0x000fe20000410000 */
[----:B------:R-:W-:Y:S01]  /*0c90*/  FMUL.FTZ R23, R23, R26 ;  /* 0x0000001a17177220 */ /* 0x000fe20000410000 */
[----:B------:R-:W0:Y:S08]  /*0ca0*/  F2F.BF16.F32 R24, R24 ;  /* 0x0000001800187304 */ /* 0x000e300000202000 */
[----:B------:R-:W1:Y:S08]  /*0cb0*/  F2F.BF16.F32 R25, R25 ;  /* 0x0000001900197304 */ /* 0x000e700000202000 */
[----:B------:R-:W2:Y:S08]  /*0cc0*/  F2F.BF16.F32 R23, R23 ;  /* 0x0000001700177304 */ /* 0x000eb00000202000 */
[----:B------:R-:W3:Y:S01]  /*0cd0*/  F2F.BF16.F32 R28, R28 ;  /* 0x0000001c001c7304 */ /* 0x000ee20000202000 */
[----:B0-----:R-:W-:-:S02]  /*0ce0*/  IMAD.U32 R12, R24, 0x10000, RZ ;  /* 0x00010000180c7824 */ /* 0x001fc400078e00ff */
[----:B-1----:R-:W-:Y:S01]  /*0cf0*/  IMAD.U32 R13, R25, 0x10000, RZ ;  /* 0x00010000190d7824 */ /* 0x002fe200078e00ff */
[----:B--2---:R-:W-:-:S03]  /*0d00*/  SHF.L.U32 R16, R23, 0x10, RZ ;  /* 0x0000001017107819 */ /* 0x004fc600000006ff */
[----:B------:R-:W-:Y:S01]  /*0d10*/  FADD.FTZ R12, R12, -R13 ;  /* 0x8000000d0c0c7221 */ /* 0x000fe20000010000 */
[----:B---3--:R-:W-:-:S04]  /*0d20*/  IMAD.U32 R17, R28, 0x10000, RZ ;  /* 0x000100001c117824 */ /* 0x008fc800078e00ff */
[----:B------:R-:W-:Y:S01]  /*0d30*/  FADD.FTZ R16, R16, R17 ;  /* 0x0000001110107221 */ /* 0x000fe20000010000 */
[----:B------:R-:W-:-:S04]  /*0d40*/  F2FP.BF16.F32.PACK_AB R12, RZ, R12 ;  /* 0x0000000cff0c723e */ /* 0x000fc800000010ff */
[----:B------:R-:W-:Y:S01]  /*0d50*/  F2FP.BF16.F32.PACK_AB R16, RZ, R16 ;  /* 0x00000010ff10723e */ /* 0x000fe200000010ff */
[----:B------:R0:W-:Y:S04]  /*0d60*/  STG.E.U16 desc[UR4][R14.64], R12 ;  /* 0x0000000c0e007986 */ /* 0x0001e8000c101504 */
[----:B------:R0:W-:Y:S01]  /*0d70*/  STG.E.U16 desc[UR4][R18.64], R16 ;  /* 0x0000001012007986 */ /* 0x0001e2000c101504 */
[----:B------:R-:W-:Y:S05]  /*0d80*/  @!P1 BRA `(.L_x_8) ;  /* 0xfffffff800e49947 */ /* 0x000fea000383ffff */
[----:B------:R-:W-:Y:S05]  /*0d90*/  EXIT ;  /* 0x000000000000794d */ /* 0x000fea0003800000 */
.L_x_9:
        /* <DEDUP_REMOVED lines=14> */
.L_x_31:


//--------------------- .text._ZN4vllm23rotary_embedding_kernelIN3c104HalfELb0EEEvPKlPT_S6_PKS5_illliii --------------------------
	.section	.text._ZN4vllm23rotary_embedding_kernelIN3c104HalfELb0EEEvPKlPT_S6_PKS5_illliii,"ax",@progbits
	.align	128
        .global         _ZN4vllm23rotary_embedding_kernelIN3c104HalfELb0EEEvPKlPT_S6_PKS5_illliii
        .type           _ZN4vllm23rotary_embedding_kernelIN3c104HalfELb0EEEvPKlPT_S6_PKS5_illliii,@function
        .size           _ZN4vllm23rotary_embedding_kernelIN3c104HalfELb0EEEvPKlPT_S6_PKS5_illliii,(.L_x_32 - _ZN4vllm23rotary_embedding_kernelIN3c104HalfELb0EEEvPKlPT_S6_PKS5_illliii)
        .other          _ZN4vllm23rotary_embedding_kernelIN3c104HalfELb0EEEvPKlPT_S6_PKS5_illliii,@"STO_CUDA_ENTRY STV_DEFAULT"
_ZN4vllm23rotary_embedding_kernelIN3c104HalfELb0EEEvPKlPT_S6_PKS5_illliii:
.text._ZN4vllm23rotary_embedding_kernelIN3c104HalfELb0EEEvPKlPT_S6_PKS5_illliii:
        /* <DEDUP_REMOVED lines=44> */
.L_x_12:
[-C--:B0-----:R-:W-:Y:S02]  /*02c0*/  IABS R12, R5.reuse ;  /* 0x00000005000c7213 */ /* 0x081fe40000000000 */
[----:B------:R-:W-:Y:S02]  /*02d0*/  IABS R13, R22 ;  /* 0x00000016000d7213 */ /* 0x000fe40000000000 */
[----:B------:R-:W-:Y:S02]  /*02e0*/  IADD3 R14, RZ, -R12, RZ ;  /* 0x8000000cff0e7210 */ /* 0x000fe40007ffe0ff */
[----:B------:R-:W-:Y:S01]  /*02f0*/  IABS R16, R5 ;  /* 0x0000000500107213 */ /* 0x000fe20000000000 */
        /* <DEDUP_REMOVED lines=10> */
[----:B------:R-:W-:-:S06]  /*03a0*/  @P1 IADD3 R12, R12, 0x1, RZ ;  /* 0x000000010c0c1810 */ /* 0x000fcc0007ffe0ff */
[----:B------:R-:W-:-:S05]  /*03b0*/  @!P3 IMAD.MOV R12, RZ, RZ, -R12 ;  /* 0x000000ffff0cb224 */ /* 0x000fca00078e0a0c */
[----:B------:R-:W-:Y:S02]  /*03c0*/  SEL R17, R20, R12, !P0 ;  /* 0x0000000c14117207 */ /* 0x000fe40004000000 */
[----:B------:R-:W-:Y:S02]  /*03d0*/  MOV R12, R10 ;  /* 0x0000000a000c7202 */ /* 0x000fe40000000f00 */
[--C-:B------:R-:W-:Y:S01]  /*03e0*/  SHF.R.S32.HI R14, RZ, 0x1f, R17.reuse ;  /* 0x0000001fff0e7819 */ /* 0x100fe20000011411 */
[----:B------:R-:W-:Y:S02]  /*03f0*/  IMAD.MOV R15, RZ, RZ, -R17 ;  /* 0x000000ffff0f7224 */ /* 0x000fe400078e0a11 */
[----:B------:R-:W-:-:S04]  /*0400*/  IMAD.WIDE.U32 R12, R17, UR8, R12 ;  /* 0x00000008110c7c25 */ /* 0x000fc8000f8e000c */
        /* <DEDUP_REMOVED lines=8> */
[----:B------:R-:W-:Y:S02]  /*0490*/  IADD3 R15, P1, R15, R0, RZ ;  /* 0x000000000f0f7210 */ /* 0x000fe40007f3e0ff */
[----:B------:R-:W-:Y:S02]  /*04a0*/  IADD3.X R24, R27, R13, R14, P3, !PT ;  /* 0x0000000d1b187210 */ /* 0x000fe40001ffe40e */
[C---:B------:R-:W-:Y:S01]  /*04b0*/  IADD3.X R13, R23.reuse, R4, RZ, P2, !PT ;  /* 0x00000004170d7210 */ /* 0x040fe200017fe4ff */
[----:B------:R-:W-:Y:S01]  /*04c0*/  IMAD.X R26, R23, 0x1, R6, P1 ;  /* 0x00000001171a7824 */ /* 0x000fe200008e0606 */
[C---:B------:R-:W-:Y:S02]  /*04d0*/  LEA R12, P2, R16.reuse, UR10, 0x1 ;  /* 0x0000000a100c7c11 */ /* 0x040fe4000f8408ff */
[----:B------:R-:W-:Y:S02]  /*04e0*/  LEA R14, P1, R15, UR10, 0x1 ;  /* 0x0000000a0f0e7c11 */ /* 0x000fe4000f8208ff */
[----:B------:R-:W-:-:S02]  /*04f0*/  LEA.HI.X R13, R16, UR11, R13, 0x1, P2 ;  /* 0x0000000b100d7c11 */ /* 0x000fc400090f0c0d */
[----:B------:R-:W-:Y:S02]  /*0500*/  LEA R16, P2, R17, UR12, 0x1 ;  /* 0x0000000c11107c11 */ /* 0x000fe4000f8408ff */
[----:B------:R-:W-:Y:S01]  /*0510*/  LEA.HI.X R15, R15, UR11, R26, 0x1, P1 ;  /* 0x0000000b0f0f7c11 */ /* 0x000fe200088f0c1a */
[----:B------:R-:W2:Y:S01]  /*0520*/  LDG.E.U16.CONSTANT R12, desc[UR4][R12.64] ;  /* 0x000000040c0c7981 */ /* 0x000ea2000c1e9500 */
[----:B------:R-:W-:-:S03]  /*0530*/  LEA.HI.X R17, R17, UR13, R24, 0x1, P2 ;  /* 0x0000000d11117c11 */ /* 0x000fc600090f0c18 */
[----:B------:R-:W3:Y:S04]  /*0540*/  LDG.E.U16.CONSTANT R14, desc[UR4][R14.64] ;  /* 0x000000040e0e7981 */ /* 0x000ee8000c1e9500 */
[----:B------:R-:W4:Y:S04]  /*0550*/  LDG.E.U16 R24, desc[UR4][R16.64+0x2] ;  /* 0x0000020410187981 */ /* 0x000f28000c1e1500 */
[----:B------:R-:W5:Y:S01]  /*0560*/  LDG.E.U16 R23, desc[UR4][R16.64] ;  /* 0x0000000410177981 */ /* 0x000f62000c1e1500 */
[----:B------:R-:W-:-:S05]  /*0570*/  IMAD.IADD R22, R18, 0x1, R22 ;  /* 0x0000000112167824 */ /* 0x000fca00078e0216 */
[----:B------:R-:W-:Y:S01]  /*0580*/  ISETP.GE.AND P1, PT, R22, R9, PT ;  /* 0x000000091600720c */ /* 0x000fe20003f26270 */
[----:B--2---:R-:W-:Y:S02]  /*0590*/  HADD2.F32 R26, -RZ, R12.H0_H0 ;  /* 0x2000000cff1a7230 */ /* 0x004fe40000004100 */
[----:B---3--:R-:W-:Y:S02]  /*05a0*/  HADD2.F32 R28, -RZ, R14.H0_H0 ;  /* 0x2000000eff1c7230 */ /* 0x008fe40000004100 */
[----:B----4-:R-:W-:Y:S02]  /*05b0*/  HADD2.F32 R25, -RZ, R24.H0_H0 ;  /* 0x20000018ff197230 */ /* 0x010fe40000004100 */
[----:B-----5:R-:W-:-:S03]  /*05c0*/  HADD2.F32 R23, -RZ, R23.H0_H0 ;  /* 0x20000017ff177230 */ /* 0x020fc60000004100 */
[-C--:B------:R-:W-:Y:S01]  /*05d0*/  FMUL.FTZ R27, R25, R28.reuse ;  /* 0x0000001c191b7220 */ /* 0x080fe20000410000 */
[----:B------:R-:W-:Y:S01]  /*05e0*/  FMUL.FTZ R25, R26, R25 ;  /* 0x000000191a197220 */ /* 0x000fe20000410000 */
[C---:B------:R-:W-:Y:S01]  /*05f0*/  FMUL.FTZ R28, R23.reuse, R28 ;  /* 0x0000001c171c7220 */ /* 0x040fe20000410000 */
[----:B------:R-:W-:-:S04]  /*0600*/  FMUL.FTZ R24, R23, R26 ;  /* 0x0000001a17187220 */ /* 0x000fc80000410000 */
[----:B------:R-:W-:Y:S02]  /*0610*/  F2FP.F16.F32.PACK_AB R25, R28, R25 ;  /* 0x000000191c19723e */ /* 0x000fe400000000ff */
[----:B------:R-:W-:-:S03]  /*0620*/  F2FP.F16.F32.PACK_AB R24, R27, R24 ;  /* 0x000000181b18723e */ /* 0x000fc600000000ff */
[--C-:B------:R-:W-:Y:S02]  /*0630*/  HADD2.F32 R14, -RZ, R25.reuse.H0_H0 ;  /* 0x20000019ff0e7230 */ /* 0x100fe40000004100 */
[--C-:B------:R-:W-:Y:S02]  /*0640*/  HADD2.F32 R12, -RZ, R24.reuse.H0_H0 ;  /* 0x20000018ff0c7230 */ /* 0x100fe40000004100 */
[----:B------:R-:W-:Y:S02]  /*0650*/  HADD2.F32 R13, -RZ, R24.H1_H1 ;  /* 0x30000018ff0d7230 */ /* 0x000fe40000004100 */
[----:B------:R-:W-:-:S03]  /*0660*/  HADD2.F32 R25, -RZ, R25.H1_H1 ;  /* 0x30000019ff197230 */ /* 0x000fc60000004100 */
[----:B------:R-:W-:Y:S02]  /*0670*/  FADD.FTZ R12, R12, -R13 ;  /* 0x8000000d0c0c7221 */ /* 0x000fe40000010000 */
[----:B------:R-:W-:-:S03]  /*0680*/  FADD.FTZ R14, R14, R25 ;  /* 0x000000190e0e7221 */ /* 0x000fc60000010000 */
[----:B------:R-:W-:Y:S02]  /*0690*/  F2FP.F16.F32.PACK_AB R12, RZ, R12 ;  /* 0x0000000cff0c723e */ /* 0x000fe400000000ff */
[----:B------:R-:W-:-:S03]  /*06a0*/  F2FP.F16.F32.PACK_AB R14, RZ, R14 ;  /* 0x0000000eff0e723e */ /* 0x000fc600000000ff */
[----:B------:R0:W-:Y:S04]  /*06b0*/  STG.E.U16 desc[UR4][R16.64], R12 ;  /* 0x0000000c10007986 */ /* 0x0001e8000c101504 */
[----:B------:R0:W-:Y:S01]  /*06c0*/  STG.E.U16 desc[UR4][R16.64+0x2], R14 ;  /* 0x0000020e10007986 */ /* 0x0001e2000c101504 */
[----:B------:R-:W-:Y:S05]  /*06d0*/  @!P1 BRA `(.L_x_12) ;  /* 0xfffffff800f89947 */ /* 0x000fea000383ffff */
.L_x_11:
[----:B------:R-:W-:Y:S05]  /*06e0*/  BSYNC B0 ;  /* 0x0000000000007941 */ /* 0x000fea0003800000 */
.L_x_10:
        /* <DEDUP_REMOVED lines=21> */
[----:B------:R-:W-:-:S03]  /*0840*/  IMAD.MOV.U32 R12, RZ, RZ, RZ ;  /* 0x000000ffff0c7224 */ /* 0x000fc600078e00ff */
[----:B------:R-:W-:Y:S01]  /*0850*/  IADD3 R7, R11, R7, RZ ;  /* 0x000000070b077210 */ /* 0x000fe20007ffe0ff */
[----:B0-----:R-:W0:Y:S02]  /*0860*/  MUFU.RCP R14, R14 ;  /* 0x0000000e000e7308 */ /* 0x001e240000001000 */
[----:B0-----:R-:W-:-:S06]  /*0870*/  IADD3 R13, R14, 0xffffffe, RZ ;  /* 0x0ffffffe0e0d7810 */ /* 0x001fcc0007ffe0ff */
[----:B------:R-:W0:Y:S02]  /*0880*/  F2I.FTZ.U32.TRUNC.NTZ R13, R13 ;  /* 0x0000000d000d7305 */ /* 0x000e24000021f000 */
[----:B0-----:R-:W-:-:S04]  /*0890*/  IMAD.MOV R19, RZ, RZ, -R13 ;  /* 0x000000ffff137224 */ /* 0x001fc800078e0a0d */
[----:B------:R-:W-:-:S04]  /*08a0*/  IMAD R19, R19, R18, RZ ;  /* 0x0000001213137224 */ /* 0x000fc800078e02ff */
[----:B------:R-:W-:-:S07]  /*08b0*/  IMAD.HI.U32 R19, R13, R19, R12 ;  /* 0x000000130d137227 */ /* 0x000fce00078e000c */
.L_x_13:
[----:B0-----:R-:W-:Y:S02]  /*08c0*/  IABS R12, R5 ;  /* 0x00000005000c7213 */ /* 0x001fe40000000000 */
[----:B------:R-:W-:-:S03]  /*08d0*/  IABS R13, R8 ;  /* 0x00000008000d7213 */ /* 0x000fc60000000000 */
        /* <DEDUP_REMOVED lines=14> */
[----:B------:R-:W-:Y:S02]  /*09c0*/  SHF.R.S32.HI R12, RZ, 0x1f, R15 ;  /* 0x0000001fff0c7819 */ /* 0x000fe4000001140f */
[----:B------:R-:W-:-:S03]  /*09d0*/  IADD3 R21, -R15, RZ, RZ ;  /* 0x000000ff0f157210 */ /* 0x000fc60007ffe1ff */
[----:B------:R-:W-:Y:S02]  /*09e0*/  IMAD R14, R12, UR8, RZ ;  /* 0x000000080c0e7c24 */ /* 0x000fe4000f8e02ff */
[----:B------:R-:W-:Y:S02]  /*09f0*/  IMAD R21, R5, R21, R8 ;  /* 0x0000001505157224 */ /* 0x000fe400078e0208 */
[----:B------:R-:W-:Y:S02]  /*0a00*/  IMAD.MOV.U32 R12, RZ, RZ, R10 ;  /* 0x000000ffff0c7224 */ /* 0x000fe400078e000a */
[----:B------:R-:W-:Y:S01]  /*0a10*/  IMAD R14, R15, UR9, R14 ;  /* 0x000000090f0e7c24 */ /* 0x000fe2000f8e020e */
[----:B------:R-:W-:Y:S01]  /*0a20*/  SHF.L.U32 R17, R21, 0x1, RZ ;  /* 0x0000000115117819 */ /* 0x000fe200000006ff */
[----:B------:R-:W-:Y:S01]  /*0a30*/  IMAD.WIDE.U32 R12, R15, UR8, R12 ;  /* 0x000000080f0c7c25 */ /* 0x000fe2000f8e000c */
[----:B------:R-:W-:Y:S02]  /*0a40*/  SHF.R.S32.HI R23, RZ, 0x1f, R21 ;  /* 0x0000001fff177819 */ /* 0x000fe40000011415 */
[----:B------:R-:W-:-:S02]  /*0a50*/  IADD3 R15, P2, R21, R2, RZ ;  /* 0x00000002150f7210 */ /* 0x000fc40007f5e0ff */
[----:B------:R-:W-:Y:S02]  /*0a60*/  SHF.R.S32.HI R25, RZ, 0x1f, R17 ;  /* 0x0000001fff197819 */ /* 0x000fe40000011411 */
[----:B------:R-:W-:Y:S01]  /*0a70*/  IADD3 R17, P3, R17, R12, RZ ;  /* 0x0000000c11117210 */ /* 0x000fe20007f7e0ff */
[----:B------:R-:W-:Y:S01]  /*0a80*/  IMAD.X R16, R23, 0x1, R4, P2 ;  /* 0x0000000117107824 */ /* 0x000fe200010e0604 */
[----:B------:R-:W-:Y:S02]  /*0a90*/  IADD3 R21, P1, R21, R0, RZ ;  /* 0x0000000015157210 */ /* 0x000fe40007f3e0ff */
[----:B------:R-:W-:Y:S02]  /*0aa0*/  LEA R12, P2, R15, UR10, 0x1 ;  /* 0x0000000a0f0c7c11 */ /* 0x000fe4000f8408ff */
[----:B------:R-:W-:Y:S01]  /*0ab0*/  IADD3.X R22, R25, R13, R14, P3, !PT ;  /* 0x0000000d19167210 */ /* 0x000fe20001ffe40e */
[----:B------:R-:W-:Y:S01]  /*0ac0*/  IMAD.X R24, R23, 0x1, R6, P1 ;  /* 0x0000000117187824 */ /* 0x000fe200008e0606 */
[----:B------:R-:W-:-:S02]  /*0ad0*/  LEA.HI.X R13, R15, UR11, R16, 0x1, P2 ;  /* 0x0000000b0f0d7c11 */ /* 0x000fc400090f0c10 */
[----:B------:R-:W-:Y:S02]  /*0ae0*/  LEA R14, P1, R21, UR10, 0x1 ;  /* 0x0000000a150e7c11 */ /* 0x000fe4000f8208ff */
[----:B------:R-:W-:Y:S01]  /*0af0*/  LEA R16, P2, R17, UR12, 0x1 ;  /* 0x0000000c11107c11 */ /* 0x000fe2000f8408ff */
[----:B------:R-:W2:Y:S01]  /*0b00*/  LDG.E.U16.CONSTANT R12, desc[UR4][R12.64] ;  /* 0x000000040c0c7981 */ /* 0x000ea2000c1e9500 */
[----:B------:R-:W-:Y:S02]  /*0b10*/  LEA.HI.X R15, R21, UR11, R24, 0x1, P1 ;  /* 0x0000000b150f7c11 */ /* 0x000fe400088f0c18 */
[----:B------:R-:W-:-:S03]  /*0b20*/  LEA.HI.X R17, R17, UR13, R22, 0x1, P2 ;  /* 0x0000000d11117c11 */ /* 0x000fc600090f0c16 */
[----:B------:R-:W3:Y:S04]  /*0b30*/  LDG.E.U16.CONSTANT R14, desc[UR4][R14.64] ;  /* 0x000000040e0e7981 */ /* 0x000ee8000c1e9500 */
[----:B------:R-:W4:Y:S04]  /*0b40*/  LDG.E.U16 R22, desc[UR4][R16.64+0x2] ;  /* 0x0000020410167981 */ /* 0x000f28000c1e1500 */
[----:B------:R-:W5:Y:S01]  /*0b50*/  LDG.E.U16 R21, desc[UR4][R16.64] ;  /* 0x0000000410157981 */ /* 0x000f62000c1e1500 */
[----:B------:R-:W-:-:S04]  /*0b60*/  IADD3 R8, R8, UR6, RZ ;  /* 0x0000000608087c10 */ /* 0x000fc8000fffe0ff */
        /* <DEDUP_REMOVED lines=22> */
[----:B------:R-:W-:Y:S05]  /*0cd0*/  EXIT ;  /* 0x000000000000794d */ /* 0x000fea0003800000 */
.L_x_14:
        /* <DEDUP_REMOVED lines=10> */
.L_x_32:


//--------------------- .text._ZN4vllm23rotary_embedding_kernelIN3c104HalfELb1EEEvPKlPT_S6_PKS5_illliii --------------------------
	.section	.text._ZN4vllm23rotary_embedding_kernelIN3c104HalfELb1EEEvPKlPT_S6_PKS5_illliii,"ax",@progbits
	.align	128
        .global         _ZN4vllm23rotary_embedding_kernelIN3c104HalfELb1EEEvPKlPT_S6_PKS5_illliii
        .type           _ZN4vllm23rotary_embedding_kernelIN3c104HalfELb1EEEvPKlPT_S6_PKS5_illliii,@function
        .size           _ZN4vllm23rotary_embedding_kernelIN3c104HalfELb1EEEvPKlPT_S6_PKS5_illliii,(.L_x_33 - _ZN4vllm23rotary_embedding_kernelIN3c104HalfELb1EEEvPKlPT_S6_PKS5_illliii)
        .other          _ZN4vllm23rotary_embedding_kernelIN3c104HalfELb1EEEvPKlPT_S6_PKS5_illliii,@"STO_CUDA_ENTRY STV_DEFAULT"
_ZN4vllm23rotary_embedding_kernelIN3c104HalfELb1EEEvPKlPT_S6_PKS5_illliii:
.text._ZN4vllm23rotary_embedding_kernelIN3c104HalfELb1EEEvPKlPT_S6_PKS5_illliii:
        /* <DEDUP_REMOVED lines=32> */
[----:B------:R-:W-:Y:S01]  /*0200*/  LOP3.LUT R22, RZ, R17, RZ, 0x33, !PT ;  /* 0x00000011ff167212 */ /* 0x000fe200078e33ff */
[----:B------:R-:W-:Y:S02]  /*0210*/  IMAD.MOV.U32 R24, RZ, RZ, R16 ;  /* 0x000000ffff187224 */ /* 0x000fe400078e0010 */
[----:B------:R-:W-:-:S03]  /*0220*/  IMAD R9, R18, UR7, R9 ;  /* 0x0000000712097c24 */ /* 0x000fc6000f8e0209 */
[----:B-1----:R-:W1:Y:S02]  /*0230*/  MUFU.RCP R8, R8 ;  /* 0x0000000800087308 */ /* 0x002e640000001000 */
[----:B-1----:R-:W-:-:S06]  /*0240*/  VIADD R6, R8, 0xffffffe ;  /* 0x0ffffffe08067836 */ /* 0x002fcc0000000000 */
[----:B------:R1:W2:Y:S02]  /*0250*/  F2I.FTZ.U32.TRUNC.NTZ R7, R6 ;  /* 0x0000000600077305 */ /* 0x0002a4000021f000 */
[----:B-1----:R-:W-:Y:S01]  /*0260*/  HFMA2.MMA R6, -RZ, RZ, 0, 0 ;  /* 0x00000000ff067435 */ /* 0x002fe200000001ff */
[----:B--2---:R-:W-:-:S04]  /*0270*/  IMAD.MOV R10, RZ, RZ, -R7 ;  /* 0x000000ffff0a7224 */ /* 0x004fc800078e0a07 */
[----:B------:R-:W-:Y:S02]  /*0280*/  IMAD R21, R10, R5, RZ ;  /* 0x000000050a157224 */ /* 0x000fe400078e02ff */
[----:B------:R-:W-:-:S04]  /*0290*/  IMAD.WIDE.U32 R4, R18, UR6, RZ ;  /* 0x0000000612047c25 */ /* 0x000fc8000f8e00ff */
[----:B------:R-:W-:-:S04]  /*02a0*/  IMAD.HI.U32 R21, R7, R21, R6 ;  /* 0x0000001507157227 */ /* 0x000fc800078e0006 */
[----:B0-----:R-:W-:-:S07]  /*02b0*/  IMAD.IADD R23, R5, 0x1, R9 ;  /* 0x0000000105177824 */ /* 0x001fce00078e0209 */
.L_x_17:
        /* <DEDUP_REMOVED lines=20> */
[----:B------:R-:W-:Y:S02]  /*0400*/  IMAD.MOV.U32 R6, RZ, RZ, R4 ;  /* 0x000000ffff067224 */ /* 0x000fe400078e0004 */
[----:B------:R-:W-:Y:S02]  /*0410*/  IMAD R8, R17, R8, R24 ;  /* 0x0000000811087224 */ /* 0x000fe400078e0218 */
[----:B------:R-:W-:-:S03]  /*0420*/  IMAD.WIDE.U32 R6, R9, UR8, R6 ;  /* 0x0000000809067c25 */ /* 0x000fc6000f8e0006 */
[C---:B------:R-:W-:Y:S01]  /*0430*/  IADD3 R12, P3, R8.reuse, R2, RZ ;  /* 0x00000002080c7210 */ /* 0x040fe20007f7e0ff */
[----:B------:R-:W-:Y:S01]  /*0440*/  IMAD R13, R9, UR9, R10 ;  /* 0x00000009090d7c24 */ /* 0x000fe2000f8e020a */
[--C-:B------:R-:W-:Y:S01]  /*0450*/  SHF.R.S32.HI R9, RZ, 0x1f, R8.reuse ;  /* 0x0000001fff097819 */ /* 0x100fe20000011408 */
[----:B------:R-:W-:Y:S01]  /*0460*/  IMAD.IADD R25, R17, 0x1, R8 ;  /* 0x0000000111197824 */ /* 0x000fe200078e0208 */
[CC--:B------:R-:W-:Y:S02]  /*0470*/  IADD3 R11, P1, R8.reuse, R6.reuse, RZ ;  /* 0x00000006080b7210 */ /* 0x0c0fe40007f3e0ff */
[----:B------:R-:W-:Y:S01]  /*0480*/  IADD3 R28, R7, R13, RZ ;  /* 0x0000000d071c7210 */ /* 0x000fe20007ffe0ff */
[----:B------:R-:W-:Y:S01]  /*0490*/  IMAD.X R7, R9, 0x1, R14, P3 ;  /* 0x0000000109077824 */ /* 0x000fe200018e060e */
[----:B------:R-:W-:Y:S02]  /*04a0*/  IADD3 R13, P2, R25, R6, RZ ;  /* 0x00000006190d7210 */ /* 0x000fe40007f5e0ff */
[----:B------:R-:W-:-:S02]  /*04b0*/  IADD3 R10, P4, R8, R15, RZ ;  /* 0x0000000f080a7210 */ /* 0x000fc40007f9e0ff */
[----:B------:R-:W-:Y:S01]  /*04c0*/  LEA.HI.X.SX32 R26, R25, R28, 0x1, P2 ;  /* 0x0000001c191a7211 */ /* 0x000fe200010f0eff */
[C---:B------:R-:W-:Y:S01]  /*04d0*/  IMAD.X R28, R9.reuse, 0x1, R28, P1 ;  /* 0x00000001091c7824 */ /* 0x040fe200008e061c */
[----:B------:R-:W-:Y:S02]  /*04e0*/  IADD3.X R9, R9, R0, RZ, P4, !PT ;  /* 0x0000000009097210 */ /* 0x000fe400027fe4ff */
[----:B------:R-:W-:Y:S02]  /*04f0*/  LEA R8, P1, R10, UR10, 0x1 ;  /* 0x0000000a0a087c11 */ /* 0x000fe4000f8208ff */
[----:B------:R-:W-:Y:S02]  /*0500*/  LEA R6, P3, R12, UR10, 0x1 ;  /* 0x0000000a0c067c11 */ /* 0x000fe4000f8608ff */
[----:B------:R-:W-:Y:S02]  /*0510*/  LEA.HI.X R9, R10, UR11, R9, 0x1, P1 ;  /* 0x0000000b0a097c11 */ /* 0x000fe400088f0c09 */
[----:B------:R-:W-:-:S02]  /*0520*/  LEA.HI.X R7, R12, UR11, R7, 0x1, P3 ;  /* 0x0000000b0c077c11 */ /* 0x000fc400098f0c07 */
[----:B------:R-:W-:Y:S01]  /*0530*/  LEA R10, P1, R11, UR12, 0x1 ;  /* 0x0000000c0b0a7c11 */ /* 0x000fe2000f8208ff */
[----:B------:R-:W2:Y:S01]  /*0540*/  LDG.E.U16.CONSTANT R8, desc[UR4][R8.64] ;  /* 0x0000000408087981 */ /* 0x000ea2000c1e9500 */
[----:B------:R-:W-:Y:S02]  /*0550*/  LEA R12, P2, R13, UR12, 0x1 ;  /* 0x0000000c0d0c7c11 */ /* 0x000fe4000f8408ff */
[----:B------:R-:W-:Y:S01]  /*0560*/  LEA.HI.X R11, R11, UR13, R28, 0x1, P1 ;  /* 0x0000000d0b0b7c11 */ /* 0x000fe200088f0c1c */
[----:B------:R-:W3:Y:S01]  /*0570*/  LDG.E.U16.CONSTANT R6, desc[UR4][R6.64] ;  /* 0x0000000406067981 */ /* 0x000ee2000c1e9500 */
[----:B------:R-:W-:-:S03]  /*0580*/  LEA.HI.X R13, R13, UR13, R26, 0x1, P2 ;  /* 0x0000000d0d0d7c11 */ /* 0x000fc600090f0c1a */
        /* <DEDUP_REMOVED lines=8> */
[C---:B------:R-:W-:Y:S01]  /*0610*/  FMUL.FTZ R27, R26.reuse, R25 ;  /* 0x000000191a1b7220 */ /* 0x040fe20000410000 */
[-C--:B------:R-:W-:Y:S01]  /*0620*/  FMUL.FTZ R6, R26, R29.reuse ;  /* 0x0000001d1a067220 */ /* 0x080fe20000410000 */
[----:B------:R-:W-:Y:S01]  /*0630*/  FMUL.FTZ R26, R28, R29 ;  /* 0x0000001d1c1a7220 */ /* 0x000fe20000410000 */
[----:B------:R-:W-:-:S04]  /*0640*/  FMUL.FTZ R25, R25, R28 ;  /* 0x0000001c19197220 */ /* 0x000fc80000410000 */
[----:B------:R-:W-:Y:S02]  /*0650*/  F2FP.F16.F32.PACK_AB R27, R26, R27 ;  /* 0x0000001b1a1b723e */ /* 0x000fe400000000ff */
[----:B------:R-:W-:-:S03]  /*0660*/  F2FP.F16.F32.PACK_AB R25, R6, R25 ;  /* 0x000000190619723e */ /* 0x000fc600000000ff */
[--C-:B------:R-:W-:Y:S02]  /*0670*/  HADD2.F32 R6, -RZ, R27.reuse.H0_H0 ;  /* 0x2000001bff067230 */ /* 0x100fe40000004100 */
[----:B------:R-:W-:Y:S02]  /*0680*/  HADD2.F32 R27, -RZ, R27.H1_H1 ;  /* 0x3000001bff1b7230 */ /* 0x000fe40000004100 */
[--C-:B------:R-:W-:Y:S02]  /*0690*/  HADD2.F32 R7, -RZ, R25.reuse.H0_H0 ;  /* 0x20000019ff077230 */ /* 0x100fe40000004100 */
[----:B------:R-:W-:Y:S02]  /*06a0*/  HADD2.F32 R8, -RZ, R25.H1_H1 ;  /* 0x30000019ff087230 */ /* 0x000fe40000004100 */
[----:B------:R-:W-:-:S03]  /*06b0*/  FADD.FTZ R6, R6, -R27 ;  /* 0x8000001b06067221 */ /* 0x000fc60000010000 */
[----:B------:R-:W-:Y:S02]  /*06c0*/  FADD.FTZ R7, R7, R8 ;  /* 0x0000000807077221 */ /* 0x000fe40000010000 */
[----:B------:R-:W-:-:S03]  /*06d0*/  F2FP.F16.F32.PACK_AB R6, RZ, R6 ;  /* 0x00000006ff06723e */ /* 0x000fc600000000ff */
[----:B------:R-:W-:Y:S02]  /*06e0*/  F2FP.F16.F32.PACK_AB R7, RZ, R7 ;  /* 0x00000007ff07723e */ /* 0x000fe400000000ff */
[----:B------:R0:W-:Y:S04]  /*06f0*/  STG.E.U16 desc[UR4][R10.64], R6 ;  /* 0x000000060a007986 */ /* 0x0001e8000c101504 */
[----:B------:R0:W-:Y:S01]  /*0700*/  STG.E.U16 desc[UR4][R12.64], R7 ;  /* 0x000000070c007986 */ /* 0x0001e2000c101504 */
[----:B------:R-:W-:Y:S05]  /*0710*/  @!P1 BRA `(.L_x_17) ;  /* 0xfffffff800e89947 */ /* 0x000fea000383ffff */
.L_x_16:
[----:B------:R-:W-:Y:S05]  /*0720*/  BSYNC B0 ;  /* 0x0000000000007941 */ /* 0x000fea0003800000 */
.L_x_15:
        /* <DEDUP_REMOVED lines=10> */
[----:B------:R-:W-:Y:S01]  /*07d0*/  SHF.R.S32.HI R9, RZ, 0x1f, R18 ;  /* 0x0000001fff097819 */ /* 0x000fe20000011412 */
[C---:B------:R-:W-:Y:S01]  /*07e0*/  IMAD.WIDE.U32 R4, R18.reuse, UR6, RZ ;  /* 0x0000000612047c25 */ /* 0x040fe2000f8e00ff */
[----:B------:R-:W1:Y:S01]  /*07f0*/  I2F.RP R8, R20 ;  /* 0x0000001400087306 */ /* 0x000e620000209400 */
        /* <DEDUP_REMOVED lines=9> */
[----:B-1----:R-:W0:Y:S02]  /*0890*/  MUFU.RCP R8, R8 ;  /* 0x0000000800087308 */ /* 0x002e240000001000 */
[----:B0-----:R-:W-:-:S06]  /*08a0*/  VIADD R6, R8, 0xffffffe ;  /* 0x0ffffffe08067836 */ /* 0x001fcc0000000000 */
[----:B------:R0:W1:Y:S02]  /*08b0*/  F2I.FTZ.U32.TRUNC.NTZ R7, R6 ;  /* 0x0000000600077305 */ /* 0x000064000021f000 */
[----:B0-----:R-:W-:Y:S01]  /*08c0*/  IMAD.MOV.U32 R6, RZ, RZ, RZ ;  /* 0x000000ffff067224 */ /* 0x001fe200078e00ff */
[----:B-1----:R-:W-:-:S05]  /*08d0*/  IADD3 R11, RZ, -R7, RZ ;  /* 0x80000007ff0b7210 */ /* 0x002fca0007ffe0ff */
[----:B------:R-:W-:-:S04]  /*08e0*/  IMAD R11, R11, R20, RZ ;  /* 0x000000140b0b7224 */ /* 0x000fc800078e02ff */
[----:B------:R-:W-:-:S07]  /*08f0*/  IMAD.HI.U32 R18, R7, R11, R6 ;  /* 0x0000000b07127227 */ /* 0x000fce00078e0006 */
.L_x_18:
        /* <DEDUP_REMOVED lines=15> */
[----:B------:R-:W-:-:S04]  /*09f0*/  SEL R11, R22, R6, !P0 ;  /* 0x00000006160b7207 */ /* 0x000fc80004000000 */
[--C-:B------:R-:W-:Y:S01]  /*0a00*/  SHF.R.S32.HI R6, RZ, 0x1f, R11.reuse ;  /* 0x0000001fff067819 */ /* 0x100fe2000001140b */
[----:B------:R-:W-:-:S04]  /*0a10*/  IMAD.MOV R10, RZ, RZ, -R11 ;  /* 0x000000ffff0a7224 */ /* 0x000fc800078e0a0b */
[----:B------:R-:W-:Y:S01]  /*0a20*/  IMAD R12, R6, UR8, RZ ;  /* 0x00000008060c7c24 */ /* 0x000fe2000f8e02ff */
[----:B------:R-:W-:Y:S01]  /*0a30*/  MOV R6, R4 ;  /* 0x0000000400067202 */ /* 0x000fe20000000f00 */
[----:B------:R-:W-:-:S04]  /*0a40*/  IMAD R10, R17, R10, R16 ;  /* 0x0000000a110a7224 */ /* 0x000fc800078e0210 */
[C---:B------:R-:W-:Y:S01]  /*0a50*/  IMAD.WIDE.U32 R8, R11.reuse, UR8, R6 ;  /* 0x000000080b087c25 */ /* 0x040fe2000f8e0006 */
[----:B------:R-:W-:Y:S02]  /*0a60*/  SHF.R.S32.HI R23, RZ, 0x1f, R10 ;  /* 0x0000001fff177819 */ /* 0x000fe4000001140a */
[----:B------:R-:W-:Y:S01]  /*0a70*/  IADD3 R7, P1, R10, R2, RZ ;  /* 0x000000020a077210 */ /* 0x000fe20007f3e0ff */
[----:B------:R-:W-:Y:S02]  /*0a80*/  IMAD R11, R11, UR9, R12 ;  /* 0x000000090b0b7c24 */ /* 0x000fe4000f8e020c */
[----:B------:R-:W-:Y:S02]  /*0a90*/  IMAD.IADD R25, R17, 0x1, R10 ;  /* 0x0000000111197824 */ /* 0x000fe400078e020a */
[----:B------:R-:W-:Y:S01]  /*0aa0*/  IMAD.X R12, R23, 0x1, R14, P1 ;  /* 0x00000001170c7824 */ /* 0x000fe200008e060e */
[----:B------:R-:W-:Y:S02]  /*0ab0*/  IADD3 R26, R9, R11, RZ ;  /* 0x0000000b091a7210 */ /* 0x000fe40007ffe0ff */
[----:B------:R-:W-:-:S02]  /*0ac0*/  IADD3 R13, P4, R25, R8, RZ ;  /* 0x00000008190d7210 */ /* 0x000fc40007f9e0ff */
[C---:B------:R-:W-:Y:S02]  /*0ad0*/  IADD3 R11, P3, R10.reuse, R8, RZ ;  /* 0x000000080a0b7210 */ /* 0x040fe40007f7e0ff */
[----:B------:R-:W-:Y:S02]  /*0ae0*/  LEA R6, P1, R7, UR10, 0x1 ;  /* 0x0000000a07067c11 */ /* 0x000fe4000f8208ff */
[----:B------:R-:W-:Y:S02]  /*0af0*/  IADD3 R9, P2, R10, R15, RZ ;  /* 0x0000000f0a097210 */ /* 0x000fe40007f5e0ff */
[----:B------:R-:W-:Y:S01]  /*0b00*/  LEA.HI.X.SX32 R24, R25, R26, 0x1, P4 ;  /* 0x0000001a19187211 */ /* 0x000fe200020f0eff */
[----:B------:R-:W-:Y:S01]  /*0b10*/  IMAD.X R26, R23, 0x1, R26, P3 ;  /* 0x00000001171a7824 */ /* 0x000fe200018e061a */
[----:B------:R-:W-:Y:S02]  /*0b20*/  LEA.HI.X R7, R7, UR11, R12, 0x1, P1 ;  /* 0x0000000b07077c11 */ /* 0x000fe400088f0c0c */
[----:B------:R-:W-:-:S02]  /*0b30*/  IADD3.X R28, R23, R0, RZ, P2, !PT ;  /* 0x00000000171c7210 */ /* 0x000fc400017fe4ff */
[----:B------:R-:W-:Y:S01]  /*0b40*/  LEA R8, P1, R9, UR10, 0x1 ;  /* 0x0000000a09087c11 */ /* 0x000fe2000f8208ff */
[----:B------:R-:W2:Y:S01]  /*0b50*/  LDG.E.U16.CONSTANT R6, desc[UR4][R6.64] ;  /* 0x0000000406067981 */ /* 0x000ea2000c1e9500 */
[----:B------:R-:W-:Y:S02]  /*0b60*/  LEA R12, P3, R13, UR12, 0x1 ;  /* 0x0000000c0d0c7c11 */ /* 0x000fe4000f8608ff */
[----:B------:R-:W-:Y:S02]  /*0b70*/  LEA R10, P2, R11, UR12, 0x1 ;  /* 0x0000000c0b0a7c11 */ /* 0x000fe4000f8408ff */
[----:B------:R-:W-:Y:S02]  /*0b80*/  LEA.HI.X R9, R9, UR11, R28, 0x1, P1 ;  /* 0x0000000b09097c11 */ /* 0x000fe400088f0c1c */
[----:B------:R-:W-:Y:S02]  /*0b90*/  LEA.HI.X R13, R13, UR13, R24, 0x1, P3 ;  /* 0x0000000d0d0d7c11 */ /* 0x000fe400098f0c18 */
[----:B------:R-:W-:Y:S01]  /*0ba0*/  LEA.HI.X R11, R11, UR13, R26, 0x1, P2 ;  /* 0x0000000d0b0b7c11 */ /* 0x000fe200090f0c1a */
[----:B------:R-:W3:Y:S04]  /*0bb0*/  LDG.E.U16.CONSTANT R8, desc[UR4][R8.64] ;  /* 0x0000000408087981 */ /* 0x000ee8000c1e9500 */
[----:B------:R-:W4:Y:S04]  /*0bc0*/  LDG.E.U16 R24, desc[UR4][R12.64] ;  /* 0x000000040c187981 */ /* 0x000f28000c1e1500 */
[----:B------:R-:W5:Y:S01]  /*0bd0*/  LDG.E.U16 R23, desc[UR4][R10.64] ;  /* 0x000000040a177981 */ /* 0x000f62000c1e1500 */
[----:B------:R-:W-:-:S05]  /*0be0*/  VIADD R16, R16, UR6 ;  /* 0x0000000610107c36 */ /* 0x000fca0008000000 */
[----:B------:R-:W-:Y:S01]  /*0bf0*/  ISETP.GE.AND P1, PT, R16, R19, PT ;  /* 0x000000131000720c */ /* 0x000fe20003f26270 */
[----:B--2---:R-:W-:Y:S02]  /*0c00*/  HADD2.F32 R26, -RZ, R6.H0_H0 ;  /* 0x20000006ff1a7230 */ /* 0x004fe40000004100 */
[----:B---3--:R-:W-:Y:S02]  /*0c10*/  HADD2.F32 R28, -RZ, R8.H0_H0 ;  /* 0x20000008ff1c7230 */ /* 0x008fe40000004100 */
[----:B----4-:R-:W-:Y:S02]  /*0c20*/  HADD2.F32 R25, -RZ, R24.H0_H0 ;  /* 0x20000018ff197230 */ /* 0x010fe40000004100 */
[----:B-----5:R-:W-:-:S03]  /*0c30*/  HADD2.F32 R23, -RZ, R23.H0_H0 ;  /* 0x20000017ff177230 */ /* 0x020fc60000004100 */
[----:B------:R-:W-:Y:S01]  /*0c40*/  FMUL.FTZ R27, R25, R28 ;  /* 0x0000001c191b7220 */ /* 0x000fe20000410000 */
[----:B------:R-:W-:Y:S01]  /*0c50*/  FMUL.FTZ R25, R26, R25 ;  /* 0x000000191a197220 */ /* 0x000fe20000410000 */
[C---:B------:R-:W-:Y:S01]  /*0c60*/  FMUL.FTZ R24, R23.reuse, R26 ;  /* 0x0000001a17187220 */ /* 0x040fe20000410000 */
        /* <DEDUP_REMOVED lines=14> */
[----:B------:R-:W-:Y:S05]  /*0d50*/  EXIT ;  /* 0x000000000000794d */ /* 0x000fea0003800000 */
.L_x_19:
        /* <DEDUP_REMOVED lines=10> */
.L_x_33:


//--------------------- .text._ZN4vllm23rotary_embedding_kernelIfLb0EEEvPKlPT_S4_PKS3_illliii --------------------------
	.section	.text._ZN4vllm23rotary_embedding_kernelIfLb0EEEvPKlPT_S4_PKS3_illliii,"ax",@progbits
	.align	128
        .global         _ZN4vllm23rotary_embedding_kernelIfLb0EEEvPKlPT_S4_PKS3_illliii
        .type           _ZN4vllm23rotary_embedding_kernelIfLb0EEEvPKlPT_S4_PKS3_illliii,@function
        .size           _ZN4vllm23rotary_embedding_kernelIfLb0EEEvPKlPT_S4_PKS3_illliii,(.L_x_34 - _ZN4vllm23rotary_embedding_kernelIfLb0EEEvPKlPT_S4_PKS3_illliii)
        .other          _ZN4vllm23rotary_embedding_kernelIfLb0EEEvPKlPT_S4_PKS3_illliii,@"STO_CUDA_ENTRY STV_DEFAULT"
_ZN4vllm23rotary_embedding_kernelIfLb0EEEvPKlPT_S4_PKS3_illliii:
.text._ZN4vllm23rotary_embedding_kernelIfLb0EEEvPKlPT_S4_PKS3_illliii:
        /* <DEDUP_REMOVED lines=37> */
[----:B-1----:R-:W-:Y:S02]  /*0250*/  IMAD.MOV.U32 R12, RZ, RZ, RZ ;  /* 0x000000ffff0c7224 */ /* 0x002fe400078e00ff */
[----:B--2---:R-:W-:-:S04]  /*0260*/  IMAD.MOV R20, RZ, RZ, -R13 ;  /* 0x000000ffff147224 */ /* 0x004fc800078e0a0d */
[----:B------:R-:W-:Y:S01]  /*0270*/  IMAD R19, R20, R11, RZ ;  /* 0x0000000b14137224 */ /* 0x000fe200078e02ff */
[----:B------:R-:W-:Y:S01]  /*0280*/  LOP3.LUT R20, RZ, R5, RZ, 0x33, !PT ;  /* 0x00000005ff147212 */ /* 0x000fe200078e33ff */
[----:B------:R-:W-:-:S04]  /*0290*/  IMAD.WIDE.U32 R10, R7, UR6, RZ ;  /* 0x00000006070a7c25 */ /* 0x000fc8000f8e00ff */
[----:B------:R-:W-:-:S04]  /*02a0*/  IMAD.HI.U32 R19, R13, R19, R12 ;  /* 0x000000130d137227 */ /* 0x000fc800078e000c */
[----:B0-----:R-:W-:-:S07]  /*02b0*/  IMAD.IADD R21, R11, 0x1, R21 ;  /* 0x000000010b157824 */ /* 0x001fce00078e0215 */
.L_x_22:
[-C--:B------:R-:W-:Y:S02]  /*02c0*/  IABS R12, R5.reuse ;  /* 0x00000005000c7213 */ /* 0x080fe40000000000 */
[----:B------:R-:W-:Y:S02]  /*02d0*/  IABS R13, R22 ;  /* 0x00000016000d7213 */ /* 0x000fe40000000000 */
[----:B------:R-:W-:Y:S02]  /*02e0*/  IADD3 R14, RZ, -R12, RZ ;  /* 0x8000000cff0e7210 */ /* 0x000fe40007ffe0ff */
[----:B0-----:R-:W-:Y:S01]  /*02f0*/  IABS R16, R5 ;  /* 0x0000000500107213 */ /* 0x001fe20000000000 */
        /* <DEDUP_REMOVED lines=22> */
[C---:B------:R-:W-:Y:S02]  /*0460*/  IADD3 R15, P1, R23.reuse, R2, RZ ;  /* 0x00000002170f7210 */ /* 0x040fe40007f3e0ff */
[----:B------:R-:W-:Y:S02]  /*0470*/  SHF.R.S32.HI R27, RZ, 0x1f, R17 ;  /* 0x0000001fff1b7819 */ /* 0x000fe40000011411 */
[----:B------:R-:W-:Y:S01]  /*0480*/  IADD3 R23, P2, R23, R0, RZ ;  /* 0x0000000017177210 */ /* 0x000fe20007f5e0ff */
[----:B------:R-:W-:Y:S01]  /*0490*/  IMAD.X R28, R25, 0x1, R4, P1 ;  /* 0x00000001191c7824 */ /* 0x000fe200008e0604 */
[----:B------:R-:W-:-:S02]  /*04a0*/  IADD3 R17, P3, R17, R12, RZ ;  /* 0x0000000c11117210 */ /* 0x000fc40007f7e0ff */
[----:B------:R-:W-:Y:S01]  /*04b0*/  LEA R12, P1, R15, UR10, 0x2 ;  /* 0x0000000a0f0c7c11 */ /* 0x000fe2000f8210ff */
[----:B------:R-:W-:Y:S01]  /*04c0*/  IMAD.X R26, R25, 0x1, R6, P2 ;  /* 0x00000001191a7824 */ /* 0x000fe200010e0606 */
[----:B------:R-:W-:Y:S02]  /*04d0*/  IADD3.X R24, R27, R13, R14, P3, !PT ;  /* 0x0000000d1b187210 */ /* 0x000fe40001ffe40e */
[----:B------:R-:W-:Y:S02]  /*04e0*/  LEA R14, P2, R23, UR10, 0x2 ;  /* 0x0000000a170e7c11 */ /* 0x000fe4000f8410ff */
[----:B------:R-:W-:Y:S02]  /*04f0*/  LEA R16, P3, R17, UR12, 0x2 ;  /* 0x0000000c11107c11 */ /* 0x000fe4000f8610ff */
[----:B------:R-:W-:Y:S02]  /*0500*/  LEA.HI.X R13, R15, UR11, R28, 0x2, P1 ;  /* 0x0000000b0f0d7c11 */ /* 0x000fe400088f141c */
[----:B------:R-:W-:-:S02]  /*0510*/  LEA.HI.X R15, R23, UR11, R26, 0x2, P2 ;  /* 0x0000000b170f7c11 */ /* 0x000fc400090f141a */
[----:B------:R-:W-:Y:S01]  /*0520*/  LEA.HI.X R17, R17, UR13, R24, 0x2, P3 ;  /* 0x0000000d11117c11 */ /* 0x000fe200098f1418 */
[----:B------:R-:W2:Y:S04]  /*0530*/  LDG.E.CONSTANT R12, desc[UR4][R12.64] ;  /* 0x000000040c0c7981 */ /* 0x000ea8000c1e9900 */
[----:B------:R-:W3:Y:S04]  /*0540*/  LDG.E.CONSTANT R14, desc[UR4][R14.64] ;  /* 0x000000040e0e7981 */ /* 0x000ee8000c1e9900 */
[----:B------:R-:W3:Y:S04]  /*0550*/  LDG.E R25, desc[UR4][R16.64+0x4] ;  /* 0x0000040410197981 */ /* 0x000ee8000c1e1900 */
[----:B------:R-:W4:Y:S01]  /*0560*/  LDG.E R23, desc[UR4][R16.64] ;  /* 0x0000000410177981 */ /* 0x000f22000c1e1900 */
[----:B------:R-:W-:-:S05]  /*0570*/  IMAD.IADD R22, R18, 0x1, R22 ;  /* 0x0000000112167824 */ /* 0x000fca00078e0216 */
[----:B------:R-:W-:Y:S01]  /*0580*/  ISETP.GE.AND P1, PT, R22, R9, PT ;  /* 0x000000091600720c */ /* 0x000fe20003f26270 */
[-C--:B---3--:R-:W-:Y:S01]  /*0590*/  FMUL.FTZ R27, R14, R25.reuse ;  /* 0x000000190e1b7220 */ /* 0x088fe20000410000 */
[----:B--2---:R-:W-:-:S03]  /*05a0*/  FMUL.FTZ R25, R12, R25 ;  /* 0x000000190c197220 */ /* 0x004fc60000410000 */
[-C--:B----4-:R-:W-:Y:S01]  /*05b0*/  FFMA.FTZ R27, R12, R23.reuse, -R27 ;  /* 0x000000170c1b7223 */ /* 0x090fe2000001081b */
[----:B------:R-:W-:-:S04]  /*05c0*/  FFMA.FTZ R25, R14, R23, R25 ;  /* 0x000000170e197223 */ /* 0x000fc80000010019 */
[----:B------:R0:W-:Y:S04]  /*05d0*/  STG.E desc[UR4][R16.64], R27 ;  /* 0x0000001b10007986 */ /* 0x0001e8000c101904 */
[----:B------:R0:W-:Y:S01]  /*05e0*/  STG.E desc[UR4][R16.64+0x4], R25 ;  /* 0x0000041910007986 */ /* 0x0001e2000c101904 */
[----:B------:R-:W-:Y:S05]  /*05f0*/  @!P1 BRA `(.L_x_22) ;  /* 0xfffffffc00309947 */ /* 0x000fea000383ffff */
.L_x_21:
[----:B------:R-:W-:Y:S05]  /*0600*/  BSYNC B0 ;  /* 0x0000000000007941 */ /* 0x000fea0003800000 */
.L_x_20:
        /* <DEDUP_REMOVED lines=11> */
[----:B------:R-:W-:Y:S01]  /*06c0*/  IMAD.WIDE.U32 R10, R7, UR6, RZ ;  /* 0x00000006070a7c25 */ /* 0x000fe2000f8e00ff */
        /* <DEDUP_REMOVED lines=10> */
[----:B-1----:R-:W1:Y:S02]  /*0770*/  MUFU.RCP R13, R13 ;  /* 0x0000000d000d7308 */ /* 0x002e640000001000 */
[----:B-1----:R-:W-:-:S06]  /*0780*/  IADD3 R20, R13, 0xffffffe, RZ ;  /* 0x0ffffffe0d147810 */ /* 0x002fcc0007ffe0ff */
[----:B------:R1:W2:Y:S02]  /*0790*/  F2I.FTZ.U32.TRUNC.NTZ R21, R20 ;  /* 0x0000001400157305 */ /* 0x0002a4000021f000 */
[----:B-1----:R-:W-:Y:S02]  /*07a0*/  IMAD.MOV.U32 R20, RZ, RZ, RZ ;  /* 0x000000ffff147224 */ /* 0x002fe400078e00ff */
[----:B--2---:R-:W-:-:S04]  /*07b0*/  IMAD.MOV R15, RZ, RZ, -R21 ;  /* 0x000000ffff0f7224 */ /* 0x004fc800078e0a15 */
[----:B------:R-:W-:-:S04]  /*07c0*/  IMAD R15, R15, R18, RZ ;  /* 0x000000120f0f7224 */ /* 0x000fc800078e02ff */
[----:B------:R-:W-:-:S07]  /*07d0*/  IMAD.HI.U32 R20, R21, R15, R20 ;  /* 0x0000000f15147227 */ /* 0x000fce00078e0014 */
.L_x_23:
[----:B------:R-:W-:Y:S02]  /*07e0*/  IABS R12, R5 ;  /* 0x00000005000c7213 */ /* 0x000fe40000000000 */
        /* <DEDUP_REMOVED lines=16> */
[----:B01----:R-:W-:-:S04]  /*08f0*/  IMAD.MOV R17, RZ, RZ, -R15 ;  /* 0x000000ffff117224 */ /* 0x003fc800078e0a0f */
        /* <DEDUP_REMOVED lines=8> */
[----:B------:R-:W-:Y:S02]  /*0980*/  IADD3 R17, P2, R17, R0, RZ ;  /* 0x0000000011117210 */ /* 0x000fe40007f5e0ff */
[----:B------:R-:W-:Y:S01]  /*0990*/  SHF.R.S32.HI R25, RZ, 0x1f, R21 ;  /* 0x0000001fff197819 */ /* 0x000fe20000011415 */
[----:B------:R-:W-:Y:S01]  /*09a0*/  IMAD.X R22, R23, 0x1, R4, P1 ;  /* 0x0000000117167824 */ /* 0x000fe200008e0604 */
[----:B------:R-:W-:Y:S01]  /*09b0*/  IADD3 R21, P3, R21, R12, RZ ;  /* 0x0000000c15157210 */ /* 0x000fe20007f7e0ff */
[----:B------:R-:W-:Y:S01]  /*09c0*/  IMAD.X R24, R23, 0x1, R6, P2 ;  /* 0x0000000117187824 */ /* 0x000fe200010e0606 */
[----:B------:R-:W-:Y:S02]  /*09d0*/  LEA R12, P1, R15, UR10, 0x2 ;  /* 0x0000000a0f0c7c11 */ /* 0x000fe4000f8210ff */
[----:B------:R-:W-:Y:S02]  /*09e0*/  IADD3.X R26, R25, R13, R14, P3, !PT ;  /* 0x0000000d191a7210 */ /* 0x000fe40001ffe40e */
[----:B------:R-:W-:-:S02]  /*09f0*/  LEA R14, P2, R17, UR10, 0x2 ;  /* 0x0000000a110e7c11 */ /* 0x000fc4000f8410ff */
[----:B------:R-:W-:Y:S02]  /*0a00*/  LEA R16, P3, R21, UR12, 0x2 ;  /* 0x0000000c15107c11 */ /* 0x000fe4000f8610ff */
[----:B------:R-:W-:Y:S02]  /*0a10*/  LEA.HI.X R13, R15, UR11, R22, 0x2, P1 ;  /* 0x0000000b0f0d7c11 */ /* 0x000fe400088f1416 */
[----:B------:R-:W-:Y:S02]  /*0a20*/  LEA.HI.X R15, R17, UR11, R24, 0x2, P2 ;  /* 0x0000000b110f7c11 */ /* 0x000fe400090f1418 */
[----:B------:R-:W-:Y:S01]  /*0a30*/  LEA.HI.X R17, R21, UR13, R26, 0x2, P3 ;  /* 0x0000000d15117c11 */ /* 0x000fe200098f141a */
[----:B------:R-:W2:Y:S04]  /*0a40*/  LDG.E.CONSTANT R12, desc[UR4][R12.64] ;  /* 0x000000040c0c7981 */ /* 0x000ea8000c1e9900 */
[----:B------:R-:W3:Y:S04]  /*0a50*/  LDG.E.CONSTANT R14, desc[UR4][R14.64] ;  /* 0x000000040e0e7981 */ /* 0x000ee8000c1e9900 */
[----:B------:R-:W3:Y:S04]  /*0a60*/  LDG.E R23, desc[UR4][R16.64+0x4] ;  /* 0x0000040410177981 */ /* 0x000ee8000c1e1900 */
[----:B------:R-:W4:Y:S01]  /*0a70*/  LDG.E R21, desc[UR4][R16.64] ;  /* 0x0000000410157981 */ /* 0x000f22000c1e1900 */
[----:B------:R-:W-:-:S05]  /*0a80*/  VIADD R8, R8, UR6 ;  /* 0x0000000608087c36 */ /* 0x000fca0008000000 */
        /* <DEDUP_REMOVED lines=8> */
[----:B------:R-:W-:Y:S05]  /*0b10*/  EXIT ;  /* 0x000000000000794d */ /* 0x000fea0003800000 */
.L_x_24:
        /* <DEDUP_REMOVED lines=14> */
.L_x_34:


//--------------------- .text._ZN4vllm23rotary_embedding_kernelIfLb1EEEvPKlPT_S4_PKS3_illliii --------------------------
	.section	.text._ZN4vllm23rotary_embedding_kernelIfLb1EEEvPKlPT_S4_PKS3_illliii,"ax",@progbits
	.align	128
        .global         _ZN4vllm23rotary_embedding_kernelIfLb1EEEvPKlPT_S4_PKS3_illliii
        .type           _ZN4vllm23rotary_embedding_kernelIfLb1EEEvPKlPT_S4_PKS3_illliii,@function
        .size           _ZN4vllm23rotary_embedding_kernelIfLb1EEEvPKlPT_S4_PKS3_illliii,(.L_x_35 - _ZN4vllm23rotary_embedding_kernelIfLb1EEEvPKlPT_S4_PKS3_illliii)
        .other          _ZN4vllm23rotary_embedding_kernelIfLb1EEEvPKlPT_S4_PKS3_illliii,@"STO_CUDA_ENTRY STV_DEFAULT"
_ZN4vllm23rotary_embedding_kernelIfLb1EEEvPKlPT_S4_PKS3_illliii:
.text._ZN4vllm23rotary_embedding_kernelIfLb1EEEvPKlPT_S4_PKS3_illliii:
        /* <DEDUP_REMOVED lines=44> */
.L_x_27:
[-C--:B------:R-:W-:Y:S02]  /*02c0*/  IABS R6, R17.reuse ;  /* 0x0000001100067213 */ /* 0x080fe40000000000 */
[----:B------:R-:W-:Y:S02]  /*02d0*/  IABS R7, R24 ;  /* 0x0000001800077213 */ /* 0x000fe40000000000 */
[----:B0-----:R-:W-:Y:S01]  /*02e0*/  IABS R10, R17 ;  /* 0x00000011000a7213 */ /* 0x001fe20000000000 */
        /* <DEDUP_REMOVED lines=16> */
[----:B------:R-:W-:Y:S02]  /*03f0*/  IMAD R10, R6, UR8, RZ ;  /* 0x00000008060a7c24 */ /* 0x000fe4000f8e02ff */
[----:B------:R-:W-:Y:S02]  /*0400*/  IMAD R8, R17, R8, R24 ;  /* 0x0000000811087224 */ /* 0x000fe400078e0218 */
[----:B------:R-:W-:Y:S02]  /*0410*/  IMAD.MOV.U32 R6, RZ, RZ, R4 ;  /* 0x000000ffff067224 */ /* 0x000fe400078e0004 */
[----:B------:R-:W-:Y:S01]  /*0420*/  IMAD R11, R9, UR9, R10 ;  /* 0x00000009090b7c24 */ /* 0x000fe2000f8e020a */
[----:B------:R-:W-:Y:S01]  /*0430*/  IADD3 R25, R17, R8, RZ ;  /* 0x0000000811197210 */ /* 0x000fe20007ffe0ff */
[----:B------:R-:W-:Y:S01]  /*0440*/  IMAD.WIDE.U32 R6, R9, UR8, R6 ;  /* 0x0000000809067c25 */ /* 0x000fe2000f8e0006 */
[----:B------:R-:W-:Y:S02]  /*0450*/  SHF.R.S32.HI R9, RZ, 0x1f, R8 ;  /* 0x0000001fff097819 */ /* 0x000fe40000011408 */
[C---:B------:R-:W-:Y:S01]  /*0460*/  IADD3 R12, P3, R8.reuse, R2, RZ ;  /* 0x00000002080c7210 */ /* 0x040fe20007f7e0ff */
[----:B------:R-:W-:Y:S01]  /*0470*/  IMAD.IADD R28, R7, 0x1, R11 ;  /* 0x00000001071c7824 */ /* 0x000fe200078e020b */
[----:B------:R-:W-:-:S02]  /*0480*/  IADD3 R13, P1, R8, R6, RZ ;  /* 0x00000006080d7210 */ /* 0x000fc40007f3e0ff */
[----:B------:R-:W-:Y:S01]  /*0490*/  IADD3 R11, P2, R25, R6, RZ ;  /* 0x00000006190b7210 */ /* 0x000fe20007f5e0ff */
[----:B------:R-:W-:Y:S01]  /*04a0*/  IMAD.X R7, R9, 0x1, R14, P3 ;  /* 0x0000000109077824 */ /* 0x000fe200018e060e */
[----:B------:R-:W-:Y:S02]  /*04b0*/  IADD3 R10, P4, R8, R15, RZ ;  /* 0x0000000f080a7210 */ /* 0x000fe40007f9e0ff */
[----:B------:R-:W-:Y:S01]  /*04c0*/  LEA.HI.X.SX32 R26, R25, R28, 0x1, P2 ;  /* 0x0000001c191a7211 */ /* 0x000fe200010f0eff */
[C---:B------:R-:W-:Y:S01]  /*04d0*/  IMAD.X R28, R9.reuse, 0x1, R28, P1 ;  /* 0x00000001091c7824 */ /* 0x040fe200008e061c */
[----:B------:R-:W-:Y:S01]  /*04e0*/  LEA R8, P1, R10, UR10, 0x2 ;  /* 0x0000000a0a087c11 */ /* 0x000fe2000f8210ff */
[----:B------:R-:W-:Y:S01]  /*04f0*/  IMAD.X R9, R9, 0x1, R0, P4 ;  /* 0x0000000109097824 */ /* 0x000fe200020e0600 */
[----:B------:R-:W-:-:S04]  /*0500*/  LEA R6, P3, R12, UR10, 0x2 ;  /* 0x0000000a0c067c11 */ /* 0x000fc8000f8610ff */
[----:B------:R-:W-:Y:S02]  /*0510*/  LEA.HI.X R9, R10, UR11, R9, 0x2, P1 ;  /* 0x0000000b0a097c11 */ /* 0x000fe400088f1409 */
[----:B------:R-:W-:Y:S02]  /*0520*/  LEA R10, P2, R11, UR12, 0x2 ;  /* 0x0000000c0b0a7c11 */ /* 0x000fe4000f8410ff */
[----:B------:R-:W-:Y:S01]  /*0530*/  LEA.HI.X R7, R12, UR11, R7, 0x2, P3 ;  /* 0x0000000b0c077c11 */ /* 0x000fe200098f1407 */
[----:B------:R-:W2:Y:S01]  /*0540*/  LDG.E.CONSTANT R8, desc[UR4][R8.64] ;  /* 0x0000000408087981 */ /* 0x000ea2000c1e9900 */
[----:B------:R-:W-:Y:S02]  /*0550*/  LEA R12, P1, R13, UR12, 0x2 ;  /* 0x0000000c0d0c7c11 */ /* 0x000fe4000f8210ff */
[----:B------:R-:W-:Y:S01]  /*0560*/  LEA.HI.X R11, R11, UR13, R26, 0x2, P2 ;  /* 0x0000000d0b0b7c11 */ /* 0x000fe200090f141a */
[----:B------:R-:W3:Y:S01]  /*0570*/  LDG.E.CONSTANT R6, desc[UR4][R6.64] ;  /* 0x0000000406067981 */ /* 0x000ee2000c1e9900 */
[----:B------:R-:W-:-:S03]  /*0580*/  LEA.HI.X R13, R13, UR13, R28, 0x2, P1 ;  /* 0x0000000d0d0d7c11 */ /* 0x000fc600088f141c */
[----:B------:R-:W2:Y:S04]  /*0590*/  LDG.E R27, desc[UR4][R10.64] ;  /* 0x000000040a1b7981 */ /* 0x000ea8000c1e1900 */
[----:B------:R-:W4:Y:S01]  /*05a0*/  LDG.E R25, desc[UR4][R12.64] ;  /* 0x000000040c197981 */ /* 0x000f22000c1e1900 */
[----:B------:R-:W-:-:S05]  /*05b0*/  IMAD.IADD R24, R20, 0x1, R24 ;  /* 0x0000000114187824 */ /* 0x000fca00078e0218 */
[----:B------:R-:W-:Y:S01]  /*05c0*/  ISETP.GE.AND P1, PT, R24, R19, PT ;  /* 0x000000131800720c */ /* 0x000fe20003f26270 */
[-C--:B--2---:R-:W-:Y:S01]  /*05d0*/  FMUL.FTZ R29, R8, R27.reuse ;  /* 0x0000001b081d7220 */ /* 0x084fe20000410000 */
[----:B---3--:R-:W-:-:S03]  /*05e0*/  FMUL.FTZ R27, R6, R27 ;  /* 0x0000001b061b7220 */ /* 0x008fc60000410000 */
[-C--:B----4-:R-:W-:Y:S01]  /*05f0*/  FFMA.FTZ R29, R6, R25.reuse, -R29 ;  /* 0x00000019061d7223 */ /* 0x090fe2000001081d */
[----:B------:R-:W-:-:S04]  /*0600*/  FFMA.FTZ R27, R8, R25, R27 ;  /* 0x00000019081b7223 */ /* 0x000fc8000001001b */
[----:B------:R0:W-:Y:S04]  /*0610*/  STG.E desc[UR4][R12.64], R29 ;  /* 0x0000001d0c007986 */ /* 0x0001e8000c101904 */
[----:B------:R0:W-:Y:S01]  /*0620*/  STG.E desc[UR4][R10.64], R27 ;  /* 0x0000001b0a007986 */ /* 0x0001e2000c101904 */
[----:B------:R-:W-:Y:S05]  /*0630*/  @!P1 BRA `(.L_x_27) ;  /* 0xfffffffc00209947 */ /* 0x000fea000383ffff */
.L_x_26:
[----:B------:R-:W-:Y:S05]  /*0640*/  BSYNC B0 ;  /* 0x0000000000007941 */ /* 0x000fea0003800000 */
.L_x_25:
        /* <DEDUP_REMOVED lines=23> */
[----:B-1----:R-:W-:-:S06]  /*07c0*/  VIADD R6, R8, 0xffffffe ;  /* 0x0ffffffe08067836 */ /* 0x002fcc0000000000 */
[----:B------:R1:W0:Y:S02]  /*07d0*/  F2I.FTZ.U32.TRUNC.NTZ R7, R6 ;  /* 0x0000000600077305 */ /* 0x000224000021f000 */
[----:B-1----:R-:W-:Y:S01]  /*07e0*/  IMAD.MOV.U32 R6, RZ, RZ, RZ ;  /* 0x000000ffff067224 */ /* 0x002fe200078e00ff */
[----:B0-----:R-:W-:-:S05]  /*07f0*/  IADD3 R11, RZ, -R7, RZ ;  /* 0x80000007ff0b7210 */ /* 0x001fca0007ffe0ff */
[----:B------:R-:W-:-:S04]  /*0800*/  IMAD R11, R11, R20, RZ ;  /* 0x000000140b0b7224 */ /* 0x000fc800078e02ff */
[----:B------:R-:W-:-:S07]  /*0810*/  IMAD.HI.U32 R18, R7, R11, R6 ;  /* 0x0000000b07127227 */ /* 0x000fce00078e0006 */
.L_x_28:
[----:B------:R-:W-:Y:S02]  /*0820*/  IABS R6, R17 ;  /* 0x0000001100067213 */ /* 0x000fe40000000000 */
[----:B------:R-:W-:-:S03]  /*0830*/  IABS R7, R16 ;  /* 0x0000001000077213 */ /* 0x000fc60000000000 */
[----:B------:R-:W-:Y:S02]  /*0840*/  IMAD.MOV R8, RZ, RZ, -R6 ;  /* 0x000000ffff087224 */ /* 0x000fe400078e0a06 */
        /* <DEDUP_REMOVED lines=12> */
[----:B0-----:R-:W-:-:S04]  /*0910*/  SEL R11, R22, R6, !P0 ;  /* 0x00000006160b7207 */ /* 0x001fc80004000000 */
[--C-:B------:R-:W-:Y:S01]  /*0920*/  SHF.R.S32.HI R6, RZ, 0x1f, R11.reuse ;  /* 0x0000001fff067819 */ /* 0x100fe2000001140b */
[----:B------:R-:W-:-:S04]  /*0930*/  IMAD.MOV R10, RZ, RZ, -R11 ;  /* 0x000000ffff0a7224 */ /* 0x000fc800078e0a0b */
[----:B------:R-:W-:Y:S02]  /*0940*/  IMAD R12, R6, UR8, RZ ;  /* 0x00000008060c7c24 */ /* 0x000fe4000f8e02ff */
[----:B------:R-:W-:Y:S02]  /*0950*/  IMAD.MOV.U32 R6, RZ, RZ, R4 ;  /* 0x000000ffff067224 */ /* 0x000fe400078e0004 */
[----:B------:R-:W-:Y:S02]  /*0960*/  IMAD R10, R17, R10, R16 ;  /* 0x0000000a110a7224 */ /* 0x000fe400078e0210 */
[----:B------:R-:W-:-:S03]  /*0970*/  IMAD.WIDE.U32 R8, R11, UR8, R6 ;  /* 0x000000080b087c25 */ /* 0x000fc6000f8e0006 */
[----:B------:R-:W-:Y:S01]  /*0980*/  SHF.R.S32.HI R23, RZ, 0x1f, R10 ;  /* 0x0000001fff177819 */ /* 0x000fe2000001140a */
[----:B------:R-:W-:Y:S01]  /*0990*/  IMAD R11, R11, UR9, R12 ;  /* 0x000000090b0b7c24 */ /* 0x000fe2000f8e020c */
[C---:B------:R-:W-:Y:S01]  /*09a0*/  IADD3 R7, P1, R10.reuse, R15, RZ ;  /* 0x0000000f0a077210 */ /* 0x040fe20007f3e0ff */
[----:B------:R-:W-:Y:S01]  /*09b0*/  IMAD.IADD R25, R17, 0x1, R10 ;  /* 0x0000000111197824 */ /* 0x000fe200078e020a */
[CC--:B------:R-:W-:Y:S02]  /*09c0*/  IADD3 R13, P3, R10.reuse, R8.reuse, RZ ;  /* 0x000000080a0d7210 */ /* 0x0c0fe40007f7e0ff */
[----:B------:R-:W-:Y:S01]  /*09d0*/  IADD3 R26, R9, R11, RZ ;  /* 0x0000000b091a7210 */ /* 0x000fe20007ffe0ff */
[----:B------:R-:W-:Y:S01]  /*09e0*/  IMAD.X R12, R23, 0x1, R0, P1 ;  /* 0x00000001170c7824 */ /* 0x000fe200008e0600 */
[----:B------:R-:W-:Y:S02]  /*09f0*/  IADD3 R11, P4, R25, R8, RZ ;  /* 0x00000008190b7210 */ /* 0x000fe40007f9e0ff */
[----:B------:R-:W-:-:S02]  /*0a00*/  IADD3 R9, P1, R10, R2, RZ ;  /* 0x000000020a097210 */ /* 0x000fc40007f3e0ff */
[----:B------:R-:W-:Y:S01]  /*0a10*/  LEA.HI.X.SX32 R24, R25, R26, 0x1, P4 ;  /* 0x0000001a19187211 */ /* 0x000fe200020f0eff */
[----:B------:R-:W-:Y:S01]  /*0a20*/  IMAD.X R26, R23, 0x1, R26, P3 ;  /* 0x00000001171a7824 */ /* 0x000fe200018e061a */
[----:B------:R-:W-:Y:S01]  /*0a30*/  LEA R6, P2, R7, UR10, 0x2 ;  /* 0x0000000a07067c11 */ /* 0x000fe2000f8410ff */
[----:B------:R-:W-:Y:S01]  /*0a40*/  IMAD.X R28, R23, 0x1, R14, P1 ;  /* 0x00000001171c7824 */ /* 0x000fe200008e060e */
[----:B------:R-:W-:Y:S02]  /*0a50*/  LEA R10, P3, R11, UR12, 0x2 ;  /* 0x0000000c0b0a7c11 */ /* 0x000fe4000f8610ff */
[----:B------:R-:W-:Y:S02]  /*0a60*/  LEA R8, P1, R9, UR10, 0x2 ;  /* 0x0000000a09087c11 */ /* 0x000fe4000f8210ff */
[----:B------:R-:W-:Y:S02]  /*0a70*/  LEA.HI.X R7, R7, UR11, R12, 0x2, P2 ;  /* 0x0000000b07077c11 */ /* 0x000fe400090f140c */
[----:B------:R-:W-:-:S02]  /*0a80*/  LEA R12, P2, R13, UR12, 0x2 ;  /* 0x0000000c0d0c7c11 */ /* 0x000fc4000f8410ff */
[----:B------:R-:W-:Y:S01]  /*0a90*/  LEA.HI.X R11, R11, UR13, R24, 0x2, P3 ;  /* 0x0000000d0b0b7c11 */ /* 0x000fe200098f1418 */
[----:B------:R-:W2:Y:S01]  /*0aa0*/  LDG.E.CONSTANT R6, desc[UR4][R6.64] ;  /* 0x0000000406067981 */ /* 0x000ea2000c1e9900 */
[----:B------:R-:W-:Y:S02]  /*0ab0*/  LEA.HI.X R9, R9, UR11, R28, 0x2, P1 ;  /* 0x0000000b09097c11 */ /* 0x000fe400088f141c */
[----:B------:R-:W-:Y:S01]  /*0ac0*/  LEA.HI.X R13, R13, UR13, R26, 0x2, P2 ;  /* 0x0000000d0d0d7c11 */ /* 0x000fe200090f141a */
[----:B------:R-:W2:Y:S04]  /*0ad0*/  LDG.E R25, desc[UR4][R10.64] ;  /* 0x000000040a197981 */ /* 0x000ea8000c1e1900 */
[----:B------:R-:W3:Y:S04]  /*0ae0*/  LDG.E.CONSTANT R8, desc[UR4][R8.64] ;  /* 0x0000000408087981 */ /* 0x000ee8000c1e9900 */
[----:B------:R-:W4:Y:S01]  /*0af0*/  LDG.E R23, desc[UR4][R12.64] ;  /* 0x000000040c177981 */ /* 0x000f22000c1e1900 */
[----:B------:R-:W-:-:S05]  /*0b00*/  VIADD R16, R16, UR6 ;  /* 0x0000000610107c36 */ /* 0x000fca0008000000 */
        /* <DEDUP_REMOVED lines=8> */
[----:B------:R-:W-:Y:S05]  /*0b90*/  EXIT ;  /* 0x000000000000794d */ /* 0x000fea0003800000 */
.L_x_29:
        /* <DEDUP_REMOVED lines=14> */
.L_x_35:


//--------------------- .nv.shared.reserved.0     --------------------------
	.section	.nv.shared.reserved.0,"aw",@nobits
	.weak		__nv_reservedSMEM_offset_0_alias
	.size		__nv_reservedSMEM_offset_0_alias, 0, 0
	.other		__nv_reservedSMEM_offset_0_alias,@"STO_CUDA_RESERVED_SHARED STV_DEFAULT"
__nv_reservedSMEM_offset_0_alias:
	.zero		0


//--------------------- .nv.global                --------------------------
	.section	.nv.global,"aw",@nobits
.nv.global:
	.type		_ZN54_INTERNAL_00d936ef_23_pos_encoding_kernels_cu_19a63b674cuda3std3__48in_placeE,@object
	.size		_ZN54_INTERNAL_00d936ef_23_pos_encoding_kernels_cu_19a63b674cuda3std3__48in_placeE,(_ZN54_INTERNAL_00d936ef_23_pos_encoding_kernels_cu_19a63b674cuda3std6ranges3__45__cpo8distanceE - _ZN54_INTERNAL_00d936ef_23_pos_encoding_kernels_cu_19a63b674cuda3std3__48in_placeE)
_ZN54_INTERNAL_00d936ef_23_pos_encoding_kernels_cu_19a63b674cuda3std3__48in_placeE:
	.zero		1
	.type		_ZN54_INTERNAL_00d936ef_23_pos_encoding_kernels_cu_19a63b674cuda3std6ranges3__45__cpo8distanceE,@object
	.size		_ZN54_INTERNAL_00d936ef_23_pos_encoding_kernels_cu_19a63b674cuda3std6ranges3__45__cpo8distanceE,(_ZN54_INTERNAL_00d936ef_23_pos_encoding_kernels_cu_19a63b674cuda3std3__45__cpo6cbeginE - _ZN54_INTERNAL_00d936ef_23_pos_encoding_kernels_cu_19a63b674cuda3std6ranges3__45__cpo8distanceE)
_ZN54_INTERNAL_00d936ef_23_pos_encoding_kernels_cu_19a63b674cuda3std6ranges3__45__cpo8distanceE:
	.zero		1
	.type		_ZN54_INTERNAL_00d936ef_23_pos_encoding_kernels_cu_19a63b674cuda3std3__45__cpo6cbeginE,@object
	.size		_ZN54_INTERNAL_00d936ef_23_pos_encoding_kernels_cu_19a63b674cuda3std3__45__cpo6cbeginE,(_ZN54_INTERNAL_00d936ef_23_pos_encoding_kernels_cu_19a63b674cuda3std6ranges3__45__cpo7advanceE - _ZN54_INTERNAL_00d936ef_23_pos_encoding_kernels_cu_19a63b674cuda3std3__45__cpo6cbeginE)
_ZN54_INTERNAL_00d936ef_23_pos_encoding_kernels_cu_19a63b674cuda3std3__45__cpo6cbeginE:
	.zero		1
	.type		_ZN54_INTERNAL_00d936ef_23_pos_encoding_kernels_cu_19a63b674cuda3std6ranges3__45__cpo7advanceE,@object
	.size		_ZN54_INTERNAL_00d936ef_23_pos_encoding_kernels_cu_19a63b674cuda3std6ranges3__45__cpo7advanceE,(_ZN54_INTERNAL_00d936ef_23_pos_encoding_kernels_cu_19a63b674cuda3std3__45__cpo7crbeginE - _ZN54_INTERNAL_00d936ef_23_pos_encoding_kernels_cu_19a63b674cuda3std6ranges3__45__cpo7advanceE)
_ZN54_INTERNAL_00d936ef_23_pos_encoding_kernels_cu_19a63b674cuda3std6ranges3__45__cpo7advanceE:
	.zero		1
	.type		_ZN54_INTERNAL_00d936ef_23_pos_encoding_kernels_cu_19a63b674cuda3std3__45__cpo7crbeginE,@object
	.size		_ZN54_INTERNAL_00d936ef_23_pos_encoding_kernels_cu_19a63b674cuda3std3__45__cpo7crbeginE,(_ZN54_INTERNAL_00d936ef_23_pos_encoding_kernels_cu_19a63b674cuda3std6ranges3__45__cpo4dataE - _ZN54_INTERNAL_00d936ef_23_pos_encoding_kernels_cu_19a63b674cuda3std3__45__cpo7crbeginE)
_ZN54_INTERNAL_00d936ef_23_pos_encoding_kernels_cu_19a63b674cuda3std3__45__cpo7crbeginE:
	.zero		1
	.type		_ZN54_INTERNAL_00d936ef_23_pos_encoding_kernels_cu_19a63b674cuda3std6ranges3__45__cpo4dataE,@object
	.size		_ZN54_INTERNAL_00d936ef_23_pos_encoding_kernels_cu_19a63b674cuda3std6ranges3__45__cpo4dataE,(_ZN54_INTERNAL_00d936ef_23_pos_encoding_kernels_cu_19a63b674cuda3std6ranges3__45__cpo5beginE - _ZN54_INTERNAL_00d936ef_23_pos_encoding_kernels_cu_19a63b674cuda3std6ranges3__45__cpo4dataE)
_ZN54_INTERNAL_00d936ef_23_pos_encoding_kernels_cu_19a63b674cuda3std6ranges3__45__cpo4dataE:
	.zero		1
	.type		_ZN54_INTERNAL_00d936ef_23_pos_encoding_kernels_cu_19a63b674cuda3std6ranges3__45__cpo5beginE,@object
	.size		_ZN54_INTERNAL_00d936ef_23_pos_encoding_kernels_cu_19a63b674cuda3std6ranges3__45__cpo5beginE,(_ZN54_INTERNAL_00d936ef_23_pos_encoding_kernels_cu_19a63b674cuda3std3__456_GLOBAL__N__00d936ef_23_pos_encoding_kernels_cu_19a63b676ignoreE - _ZN54_INTERNAL_00d936ef_23_pos_encoding_kernels_cu_19a63b674cuda3std6ranges3__45__cpo5beginE)
_ZN54_INTERNAL_00d936ef_23_pos_encoding_kernels_cu_19a63b674cuda3std6ranges3__45__cpo5beginE:
	.zero		1
	.type		_ZN54_INTERNAL_00d936ef_23_pos_encoding_kernels_cu_19a63b674cuda3std3__456_GLOBAL__N__00d936ef_23_pos_encoding_kernels_cu_19a63b676ignoreE,@object
	.size		_ZN54_INTERNAL_00d936ef_23_pos_encoding_kernels_cu_19a63b674cuda3std3__456_GLOBAL__N__00d936ef_23_pos_encoding_kernels_cu_19a63b676ignoreE,(_ZN54_INTERNAL_00d936ef_23_pos_encoding_kernels_cu_19a63b674cuda3std6ranges3__45__cpo4sizeE - _ZN54_INTERNAL_00d936ef_23_pos_encoding_kernels_cu_19a63b674cuda3std3__456_GLOBAL__N__00d936ef_23_pos_encoding_kernels_cu_19a63b676ignoreE)
_ZN54_INTERNAL_00d936ef_23_pos_encoding_kernels_cu_19a63b674cuda3std3__456_GLOBAL__N__00d936ef_23_pos_encoding_kernels_cu_19a63b676ignoreE:
	.zero		1
	.type		_ZN54_INTERNAL_00d936ef_23_pos_encoding_kernels_cu_19a63b674cuda3std6ranges3__45__cpo4sizeE,@object
	.size		_ZN54_INTERNAL_00d936ef_23_pos_encoding_kernels_cu_19a63b674cuda3std6ranges3__45__cpo4sizeE,(_ZN54_INTERNAL_00d936ef_23_pos_encoding_kernels_cu_19a63b674cuda3std3__45__cpo5beginE - _ZN54_INTERNAL_00d936ef_23_pos_encoding_kernels_cu_19a63b674cuda3std6ranges3__45__cpo4sizeE)
_ZN54_INTERNAL_00d936ef_23_pos_encoding_kernels_cu_19a63b674cuda3std6ranges3__45__cpo4sizeE:
	.zero		1
	.type		_ZN54_INTERNAL_00d936ef_23_pos_encoding_kernels_cu_19a63b674cuda3std3__45__cpo5beginE,@object
	.size		_ZN54_INTERNAL_00d936ef_23_pos_encoding_kernels_cu_19a63b674cuda3std3__45__cpo5beginE,(_ZN54_INTERNAL_00d936ef_23_pos_encoding_kernels_cu_19a63b674cuda3std6ranges3__45__cpo6cbeginE - _ZN54_INTERNAL_00d936ef_23_pos_encoding_kernels_cu_19a63b674cuda3std3__45__cpo5beginE)
_ZN54_INTERNAL_00d936ef_23_pos_encoding_kernels_cu_19a63b674cuda3std3__45__cpo5beginE:
	.zero		1
	.type		_ZN54_INTERNAL_00d936ef_23_pos_encoding_kernels_cu_19a63b674cuda3std6ranges3__45__cpo6cbeginE,@object
	.size		_ZN54_INTERNAL_00d936ef_23_pos_encoding_kernels_cu_19a63b674cuda3std6ranges3__45__cpo6cbeginE,(_ZN54_INTERNAL_00d936ef_23_pos_encoding_kernels_cu_19a63b674cuda3std3__45__cpo6rbeginE - _ZN54_INTERNAL_00d936ef_23_pos_encoding_kernels_cu_19a63b674cuda3std6ranges3__45__cpo6cbeginE)
_ZN54_INTERNAL_00d936ef_23_pos_encoding_kernels_cu_19a63b674cuda3std6ranges3__45__cpo6cbeginE:
	.zero		1
	.type		_ZN54_INTERNAL_00d936ef_23_pos_encoding_kernels_cu_19a63b674cuda3std3__45__cpo6rbeginE,@object
	.size		_ZN54_INTERNAL_00d936ef_23_pos_encoding_kernels_cu_19a63b674cuda3std3__45__cpo6rbeginE,(_ZN54_INTERNAL_00d936ef_23_pos_encoding_kernels_cu_19a63b674cuda3std6ranges3__45__cpo4nextE - _ZN54_INTERNAL_00d936ef_23_pos_encoding_kernels_cu_19a63b674cuda3std3__45__cpo6rbeginE)
_ZN54_INTERNAL_00d936ef_23_pos_encoding_kernels_cu_19a63b674cuda3std3__45__cpo6rbeginE:
	.zero		1
	.type		_ZN54_INTERNAL_00d936ef_23_pos_encoding_kernels_cu_19a63b674cuda3std6ranges3__45__cpo4nextE,@object
	.size		_ZN54_INTERNAL_00d936ef_23_pos_encoding_kernels_cu_19a63b674cuda3std6ranges3__45__cpo4nextE,(_ZN54_INTERNAL_00d936ef_23_pos_encoding_kernels_cu_19a63b674cuda3std6ranges3__45__cpo4swapE - _ZN54_INTERNAL_00d936ef_23_pos_encoding_kernels_cu_19a63b674cuda3std6ranges3__45__cpo4nextE)
_ZN54_INTERNAL_00d936ef_23_pos_encoding_kernels_cu_19a63b674cuda3std6ranges3__45__cpo4nextE:
	.zero		1
	.type		_ZN54_INTERNAL_00d936ef_23_pos_encoding_kernels_cu_19a63b674cuda3std6ranges3__45__cpo4swapE,@object
	.size		_ZN54_INTERNAL_00d936ef_23_pos_encoding_kernels_cu_19a63b674cuda3std6ranges3__45__cpo4swapE,(_ZN54_INTERNAL_00d936ef_23_pos_encoding_kernels_cu_19a63b674cuda3std3__420unreachable_sentinelE - _ZN54_INTERNAL_00d936ef_23_pos_encoding_kernels_cu_19a63b674cuda3std6ranges3__45__cpo4swapE)
_ZN54_INTERNAL_00d936ef_23_pos_encoding_kernels_cu_19a63b674cuda3std6ranges3__45__cpo4swapE:
	.zero		1
	.type		_ZN54_INTERNAL_00d936ef_23_pos_encoding_kernels_cu_19a63b674cuda3std3__420unreachable_sentinelE,@object
	.size		_ZN54_INTERNAL_00d936ef_23_pos_encoding_kernels_cu_19a63b674cuda3std3__420unreachable_sentinelE,(_ZN54_INTERNAL_00d936ef_23_pos_encoding_kernels_cu_19a63b676thrust23THRUST_300001_SM_900_NS6system6detail10sequential3seqE - _ZN54_INTERNAL_00d936ef_23_pos_encoding_kernels_cu_19a63b674cuda3std3__420unreachable_sentinelE)
_ZN54_INTERNAL_00d936ef_23_pos_encoding_kernels_cu_19a63b674cuda3std3__420unreachable_sentinelE:
	.zero		1
	.type		_ZN54_INTERNAL_00d936ef_23_pos_encoding_kernels_cu_19a63b676thrust23THRUST_300001_SM_900_NS6system6detail10sequential3seqE,@object
	.size		_ZN54_INTERNAL_00d936ef_23_pos_encoding_kernels_cu_19a63b676thrust23THRUST_300001_SM_900_NS6system6detail10sequential3seqE,(_ZN54_INTERNAL_00d936ef_23_pos_encoding_kernels_cu_19a63b674cuda3std3__45__cpo4cendE - _ZN54_INTERNAL_00d936ef_23_pos_encoding_kernels_cu_19a63b676thrust23THRUST_300001_SM_900_NS6system6detail10sequential3seqE)
_ZN54_INTERNAL_00d936ef_23_pos_encoding_kernels_cu_19a63b676thrust23THRUST_300001_SM_900_NS6system6detail10sequential3seqE:
	.zero		1
	.type		_ZN54_INTERNAL_00d936ef_23_pos_encoding_kernels_cu_19a63b674cuda3std3__45__cpo4cendE,@object
	.size		_ZN54_INTERNAL_00d936ef_23_pos_encoding_kernels_cu_19a63b674cuda3std3__45__cpo4cendE,(_ZN54_INTERNAL_00d936ef_23_pos_encoding_kernels_cu_19a63b674cuda3std6ranges3__45__cpo9iter_swapE - _ZN54_INTERNAL_00d936ef_23_pos_encoding_kernels_cu_19a63b674cuda3std3__45__cpo4cendE)
_ZN54_INTERNAL_00d936ef_23_pos_encoding_kernels_cu_19a63b674cuda3std3__45__cpo4cendE:
	.zero		1
	.type		_ZN54_INTERNAL_00d936ef_23_pos_encoding_kernels_cu_19a63b674cuda3std6ranges3__45__cpo9iter_swapE,@object
	.size		_ZN54_INTERNAL_00d936ef_23_pos_encoding_kernels_cu_19a63b674cuda3std6ranges3__45__cpo9iter_swapE,(_ZN54_INTERNAL_00d936ef_23_pos_encoding_kernels_cu_19a63b674cuda3std3__45__cpo5crendE - _ZN54_INTERNAL_00d936ef_23_pos_encoding_kernels_cu_19a63b674cuda3std6ranges3__45__cpo9iter_swapE)
_ZN54_INTERNAL_00d936ef_23_pos_encoding_kernels_cu_19a63b674cuda3std6ranges3__45__cpo9iter_swapE:
	.zero		1
	.type		_ZN54_INTERNAL_00d936ef_23_pos_encoding_kernels_cu_19a63b674cuda3std3__45__cpo5crendE,@object
	.size		_ZN54_INTERNAL_00d936ef_23_pos_encoding_kernels_cu_19a63b674cuda3std3__45__cpo5crendE,(_ZN54_INTERNAL_00d936ef_23_pos_encoding_kernels_cu_19a63b674cuda3std6ranges3__45__cpo5cdataE - _ZN54_INTERNAL_00d936ef_23_pos_encoding_kernels_cu_19a63b674cuda3std3__45__cpo5crendE)
_ZN54_INTERNAL_00d936ef_23_pos_encoding_kernels_cu_19a63b674cuda3std3__45__cpo5crendE:
	.zero		1
	.type		_ZN54_INTERNAL_00d936ef_23_pos_encoding_kernels_cu_19a63b674cuda3std6ranges3__45__cpo5cdataE,@object
	.size		_ZN54_INTERNAL_00d936ef_23_pos_encoding_kernels_cu_19a63b674cuda3std6ranges3__45__cpo5cdataE,(_ZN54_INTERNAL_00d936ef_23_pos_encoding_kernels_cu_19a63b674cuda3std6ranges3__45__cpo3endE - _ZN54_INTERNAL_00d936ef_23_pos_encoding_kernels_cu_19a63b674cuda3std6ranges3__45__cpo5cdataE)
_ZN54_INTERNAL_00d936ef_23_pos_encoding_kernels_cu_19a63b674cuda3std6ranges3__45__cpo5cdataE:
	.zero		1
	.type		_ZN54_INTERNAL_00d936ef_23_pos_encoding_kernels_cu_19a63b674cuda3std6ranges3__45__cpo3endE,@object
	.size		_ZN54_INTERNAL_00d936ef_23_pos_encoding_kernels_cu_19a63b674cuda3std6ranges3__45__cpo3endE,(_ZN54_INTERNAL_00d936ef_23_pos_encoding_kernels_cu_19a63b674cuda3std3__419piecewise_constructE - _ZN54_INTERNAL_00d936ef_23_pos_encoding_kernels_cu_19a63b674cuda3std6ranges3__45__cpo3endE)
_ZN54_INTERNAL_00d936ef_23_pos_encoding_kernels_cu_19a63b674cuda3std6ranges3__45__cpo3endE:
	.zero		1
	.type		_ZN54_INTERNAL_00d936ef_23_pos_encoding_kernels_cu_19a63b674cuda3std3__419piecewise_constructE,@object
	.size		_ZN54_INTERNAL_00d936ef_23_pos_encoding_kernels_cu_19a63b674cuda3std3__419piecewise_constructE,(_ZN54_INTERNAL_00d936ef_23_pos_encoding_kernels_cu_19a63b674cuda3std6ranges3__45__cpo5ssizeE - _ZN54_INTERNAL_00d936ef_23_pos_encoding_kernels_cu_19a63b674cuda3std3__419piecewise_constructE)
_ZN54_INTERNAL_00d936ef_23_pos_encoding_kernels_cu_19a63b674cuda3std3__419piecewise_constructE:
	.zero		1
	.type		_ZN54_INTERNAL_00d936ef_23_pos_encoding_kernels_cu_19a63b674cuda3std6ranges3__45__cpo5ssizeE,@object
	.size		_ZN54_INTERNAL_00d936ef_23_pos_encoding_kernels_cu_19a63b674cuda3std6ranges3__45__cpo5ssizeE,(_ZN54_INTERNAL_00d936ef_23_pos_encoding_kernels_cu_19a63b674cuda3std3__45__cpo3endE - _ZN54_INTERNAL_00d936ef_23_pos_encoding_kernels_cu_19a63b674cuda3std6ranges3__45__cpo5ssizeE)
_ZN54_INTERNAL_00d936ef_23_pos_encoding_kernels_cu_19a63b674cuda3std6ranges3__45__cpo5ssizeE:
	.zero		1
	.type		_ZN54_INTERNAL_00d936ef_23_pos_encoding_kernels_cu_19a63b674cuda3std3__45__cpo3endE,@object
	.size		_ZN54_INTERNAL_00d936ef_23_pos_encoding_kernels_cu_19a63b674cuda3std3__45__cpo3endE,(_ZN54_INTERNAL_00d936ef_23_pos_encoding_kernels_cu_19a63b674cuda3std6ranges3__45__cpo4cendE - _ZN54_INTERNAL_00d936ef_23_pos_encoding_kernels_cu_19a63b674cuda3std3__45__cpo3endE)
_ZN54_INTERNAL_00d936ef_23_pos_encoding_kernels_cu_19a63b674cuda3std3__45__cpo3endE:
	.zero		1
	.type		_ZN54_INTERNAL_00d936ef_23_pos_encoding_kernels_cu_19a63b674cuda3std6ranges3__45__cpo4cendE,@object
	.size		_ZN54_INTERNAL_00d936ef_23_pos_encoding_kernels_cu_19a63b674cuda3std6ranges3__45__cpo4cendE,(_ZN54_INTERNAL_00d936ef_23_pos_encoding_kernels_cu_19a63b674cuda3std3__45__cpo4rendE - _ZN54_INTERNAL_00d936ef_23_pos_encoding_kernels_cu_19a63b674cuda3std6ranges3__45__cpo4cendE)
_ZN54_INTERNAL_00d936ef_23_pos_encoding_kernels_cu_19a63b674cuda3std6ranges3__45__cpo4cendE:
	.zero		1
	.type		_ZN54_INTERNAL_00d936ef_23_pos_encoding_kernels_cu_19a63b674cuda3std3__45__cpo4rendE,@object
	.size		_ZN54_INTERNAL_00d936ef_23_pos_encoding_kernels_cu_19a63b674cuda3std3__45__cpo4rendE,(_ZN54_INTERNAL_00d936ef_23_pos_encoding_kernels_cu_19a63b674cuda3std6ranges3__45__cpo4prevE - _ZN54_INTERNAL_00d936ef_23_pos_encoding_kernels_cu_19a63b674cuda3std3__45__cpo4rendE)
_ZN54_INTERNAL_00d936ef_23_pos_encoding_kernels_cu_19a63b674cuda3std3__45__cpo4rendE:
	.zero		1
	.type		_ZN54_INTERNAL_00d936ef_23_pos_encoding_kernels_cu_19a63b674cuda3std6ranges3__45__cpo4prevE,@object
	.size		_ZN54_INTERNAL_00d936ef_23_pos_encoding_kernels_cu_19a63b674cuda3std6ranges3__45__cpo4prevE,(_ZN54_INTERNAL_00d936ef_23_pos_encoding_kernels_cu_19a63b674cuda3std6ranges3__45__cpo9iter_moveE - _ZN54_INTERNAL_00d936ef_23_pos_encoding_kernels_cu_19a63b674cuda3std6ranges3__45__cpo4prevE)
_ZN54_INTERNAL_00d936ef_23_pos_encoding_kernels_cu_19a63b674cuda3std6ranges3__45__cpo4prevE:
	.zero		1
	.type		_ZN54_INTERNAL_00d936ef_23_pos_encoding_kernels_cu_19a63b674cuda3std6ranges3__45__cpo9iter_moveE,@object
	.size		_ZN54_INTERNAL_00d936ef_23_pos_encoding_kernels_cu_19a63b674cuda3std6ranges3__45__cpo9iter_moveE,(.L_13 - _ZN54_INTERNAL_00d936ef_23_pos_encoding_kernels_cu_19a63b674cuda3std6ranges3__45__cpo9iter_moveE)
_ZN54_INTERNAL_00d936ef_23_pos_encoding_kernels_cu_19a63b674cuda3std6ranges3__45__cpo9iter_moveE:
	.zero		1
.L_13:


//--------------------- .nv.constant0._ZN4vllm23rotary_embedding_kernelIN3c108BFloat16ELb0EEEvPKlPT_S6_PKS5_illliii --------------------------
	.section	.nv.constant0._ZN4vllm23rotary_embedding_kernelIN3c108BFloat16ELb0EEEvPKlPT_S6_PKS5_illliii,"a",@progbits
	.sectionflags	@""
	.align	4
.nv.constant0._ZN4vllm23rotary_embedding_kernelIN3c108BFloat16ELb0EEEvPKlPT_S6_PKS5_illliii:
	.zero		604


//--------------------- .nv.constant0._ZN4vllm23rotary_embedding_kernelIN3c108BFloat16ELb1EEEvPKlPT_S6_PKS5_illliii --------------------------
	.section	.nv.constant0._ZN4vllm23rotary_embedding_kernelIN3c108BFloat16ELb1EEEvPKlPT_S6_PKS5_illliii,"a",@progbits
	.sectionflags	@""
	.align	4
.nv.constant0._ZN4vllm23rotary_embedding_kernelIN3c108BFloat16ELb1EEEvPKlPT_S6_PKS5_illliii:
	.zero		604


//--------------------- .nv.constant0._ZN4vllm23rotary_embedding_kernelIN3c104HalfELb0EEEvPKlPT_S6_PKS5_illliii --------------------------
	.section	.nv.constant0._ZN4vllm23rotary_embedding_kernelIN3c104HalfELb0EEEvPKlPT_S6_PKS5_illliii,"a",@progbits
	.sectionflags	@""
	.align	4
.nv.constant0._ZN4vllm23rotary_embedding_kernelIN3c104HalfELb0EEEvPKlPT_S6_PKS5_illliii:
	.zero		604


//--------------------- .nv.constant0._ZN4vllm23rotary_embedding_kernelIN3c104HalfELb1EEEvPKlPT_S6_PKS5_illliii --------------------------
	.section	.nv.constant0._ZN4vllm23rotary_embedding_kernelIN3c104HalfELb1EEEvPKlPT_S6_PKS5_illliii,"a",@progbits
	.sectionflags	@""
	.align	4
.nv.constant0._ZN4vllm23rotary_embedding_kernelIN3c104HalfELb1EEEvPKlPT_S6_PKS5_illliii:
	.zero		604


//--------------------- .nv.constant0._ZN4vllm23rotary_embedding_kernelIfLb0EEEvPKlPT_S4_PKS3_illliii --------------------------
	.section	.nv.constant0._ZN4vllm23rotary_embedding_kernelIfLb0EEEvPKlPT_S4_PKS3_illliii,"a",@progbits
	.sectionflags	@""
	.align	4
.nv.constant0._ZN4vllm23rotary_embedding_kernelIfLb0EEEvPKlPT_S4_PKS3_illliii:
	.zero		604


//--------------------- .nv.constant0._ZN4vllm23rotary_embedding_kernelIfLb1EEEvPKlPT_S4_PKS3_illliii --------------------------
	.section	.nv.constant0._ZN4vllm23rotary_embedding_kernelIfLb1EEEvPKlPT_S4_PKS3_illliii,"a",@progbits
	.sectionflags	@""
	.align	4
.nv.constant0._ZN4vllm23rotary_embedding_kernelIfLb1EEEvPKlPT_S4_PKS3_illliii:
	.zero		604


//--------------------- SYMBOLS --------------------------

	.type		.nv.reservedSmem.offset0,@object
	.size		.nv.reservedSmem.offset0,0x4
